//
// Generated by NVIDIA NVVM Compiler
//
// Compiler Build ID: CL-36424714
// Cuda compilation tools, release 13.0, V13.0.88
// Based on NVVM 20.0.0
//

.version 9.0
.target sm_100
.address_size 64

	// .globl	_Z6Phase1Piii
// _ZZ6Phase1PiiiE13shared_memory has been demoted
// _ZZ6Phase2PiiiE5pivot has been demoted
// _ZZ6Phase2PiiiE10row_blocks has been demoted
// _ZZ6Phase2PiiiE10col_blocks has been demoted
// _ZZ6Phase3PiiiE10row_blocks has been demoted
// _ZZ6Phase3PiiiE10col_blocks has been demoted
// _ZZ6Phase3PiiiE13shared_memory has been demoted

.visible .entry _Z6Phase1Piii(
	.param .u64 .ptr .align 1 _Z6Phase1Piii_param_0,
	.param .u32 _Z6Phase1Piii_param_1,
	.param .u32 _Z6Phase1Piii_param_2
)
{
	.reg .pred 	%p<2>;
	.reg .b32 	%r<117>;
	.reg .b64 	%rd<7>;
	// demoted variable
	.shared .align 4 .b8 _ZZ6Phase1PiiiE13shared_memory[16384];
	ld.param.u64 	%rd3, [_Z6Phase1Piii_param_0];
	ld.param.u32 	%r11, [_Z6Phase1Piii_param_1];
	ld.param.u32 	%r12, [_Z6Phase1Piii_param_2];
	cvta.to.global.u64 	%rd4, %rd3;
	mov.u32 	%r13, %tid.y;
	mov.u32 	%r14, %tid.x;
	mad.lo.s32 	%r15, %r11, %r12, %r11;
	shl.b32 	%r16, %r15, 6;
	mad.lo.s32 	%r17, %r12, %r13, %r16;
	add.s32 	%r18, %r17, %r14;
	mul.wide.s32 	%rd5, %r18, 4;
	add.s64 	%rd1, %rd4, %rd5;
	ld.global.u32 	%r19, [%rd1];
	shl.b32 	%r20, %r13, 8;
	mov.u32 	%r21, _ZZ6Phase1PiiiE13shared_memory;
	add.s32 	%r22, %r21, %r20;
	shl.b32 	%r23, %r14, 2;
	add.s32 	%r1, %r22, %r23;
	st.shared.u32 	[%r1], %r19;
	shl.b32 	%r24, %r12, 5;
	add.s32 	%r25, %r18, %r24;
	mul.wide.s32 	%rd6, %r25, 4;
	add.s64 	%rd2, %rd4, %rd6;
	ld.global.u32 	%r26, [%rd2];
	st.shared.u32 	[%r1+8192], %r26;
	ld.global.u32 	%r27, [%rd1+128];
	st.shared.u32 	[%r1+128], %r27;
	ld.global.u32 	%r28, [%rd2+128];
	st.shared.u32 	[%r1+8320], %r28;
	bar.sync 	0;
	add.s32 	%r115, %r22, 8192;
	add.s32 	%r29, %r23, %r21;
	add.s32 	%r114, %r29, 512;
	mov.b32 	%r116, 8192;
$L__BB0_1:
	ld.shared.u32 	%r30, [%r1];
	ld.shared.u32 	%r31, [%r115+-8192];
	ld.shared.u32 	%r32, [%r114+-512];
	add.s32 	%r33, %r32, %r31;
	min.s32 	%r34, %r30, %r33;
	st.shared.u32 	[%r1], %r34;
	ld.shared.u32 	%r35, [%r1+8192];
	ld.shared.u32 	%r36, [%r115];
	ld.shared.u32 	%r37, [%r114+-512];
	add.s32 	%r38, %r37, %r36;
	min.s32 	%r39, %r35, %r38;
	st.shared.u32 	[%r1+8192], %r39;
	ld.shared.u32 	%r40, [%r1+128];
	ld.shared.u32 	%r41, [%r115+-8192];
	ld.shared.u32 	%r42, [%r114+-384];
	add.s32 	%r43, %r42, %r41;
	min.s32 	%r44, %r40, %r43;
	st.shared.u32 	[%r1+128], %r44;
	ld.shared.u32 	%r45, [%r1+8320];
	ld.shared.u32 	%r46, [%r115];
	ld.shared.u32 	%r47, [%r114+-384];
	add.s32 	%r48, %r47, %r46;
	min.s32 	%r49, %r45, %r48;
	st.shared.u32 	[%r1+8320], %r49;
	bar.sync 	0;
	ld.shared.u32 	%r50, [%r1];
	ld.shared.u32 	%r51, [%r115+-8188];
	ld.shared.u32 	%r52, [%r114+-256];
	add.s32 	%r53, %r52, %r51;
	min.s32 	%r54, %r50, %r53;
	st.shared.u32 	[%r1], %r54;
	ld.shared.u32 	%r55, [%r1+8192];
	ld.shared.u32 	%r56, [%r115+4];
	ld.shared.u32 	%r57, [%r114+-256];
	add.s32 	%r58, %r57, %r56;
	min.s32 	%r59, %r55, %r58;
	st.shared.u32 	[%r1+8192], %r59;
	ld.shared.u32 	%r60, [%r1+128];
	ld.shared.u32 	%r61, [%r115+-8188];
	ld.shared.u32 	%r62, [%r114+-128];
	add.s32 	%r63, %r62, %r61;
	min.s32 	%r64, %r60, %r63;
	st.shared.u32 	[%r1+128], %r64;
	ld.shared.u32 	%r65, [%r1+8320];
	ld.shared.u32 	%r66, [%r115+4];
	ld.shared.u32 	%r67, [%r114+-128];
	add.s32 	%r68, %r67, %r66;
	min.s32 	%r69, %r65, %r68;
	st.shared.u32 	[%r1+8320], %r69;
	bar.sync 	0;
	ld.shared.u32 	%r70, [%r1];
	ld.shared.u32 	%r71, [%r115+-8184];
	ld.shared.u32 	%r72, [%r114];
	add.s32 	%r73, %r72, %r71;
	min.s32 	%r74, %r70, %r73;
	st.shared.u32 	[%r1], %r74;
	ld.shared.u32 	%r75, [%r1+8192];
	ld.shared.u32 	%r76, [%r115+8];
	ld.shared.u32 	%r77, [%r114];
	add.s32 	%r78, %r77, %r76;
	min.s32 	%r79, %r75, %r78;
	st.shared.u32 	[%r1+8192], %r79;
	ld.shared.u32 	%r80, [%r1+128];
	ld.shared.u32 	%r81, [%r115+-8184];
	ld.shared.u32 	%r82, [%r114+128];
	add.s32 	%r83, %r82, %r81;
	min.s32 	%r84, %r80, %r83;
	st.shared.u32 	[%r1+128], %r84;
	ld.shared.u32 	%r85, [%r1+8320];
	ld.shared.u32 	%r86, [%r115+8];
	ld.shared.u32 	%r87, [%r114+128];
	add.s32 	%r88, %r87, %r86;
	min.s32 	%r89, %r85, %r88;
	st.shared.u32 	[%r1+8320], %r89;
	bar.sync 	0;
	ld.shared.u32 	%r90, [%r1];
	ld.shared.u32 	%r91, [%r115+-8180];
	ld.shared.u32 	%r92, [%r114+256];
	add.s32 	%r93, %r92, %r91;
	min.s32 	%r94, %r90, %r93;
	st.shared.u32 	[%r1], %r94;
	ld.shared.u32 	%r95, [%r1+8192];
	ld.shared.u32 	%r96, [%r115+12];
	ld.shared.u32 	%r97, [%r114+256];
	add.s32 	%r98, %r97, %r96;
	min.s32 	%r99, %r95, %r98;
	st.shared.u32 	[%r1+8192], %r99;
	ld.shared.u32 	%r100, [%r1+128];
	ld.shared.u32 	%r101, [%r115+-8180];
	ld.shared.u32 	%r102, [%r114+384];
	add.s32 	%r103, %r102, %r101;
	min.s32 	%r104, %r100, %r103;
	st.shared.u32 	[%r1+128], %r104;
	ld.shared.u32 	%r105, [%r1+8320];
	ld.shared.u32 	%r106, [%r115+12];
	ld.shared.u32 	%r107, [%r114+384];
	add.s32 	%r108, %r107, %r106;
	min.s32 	%r109, %r105, %r108;
	st.shared.u32 	[%r1+8320], %r109;
	bar.sync 	0;
	add.s32 	%r116, %r116, 16;
	add.s32 	%r115, %r115, 16;
	add.s32 	%r114, %r114, 1024;
	setp.ne.s32 	%p1, %r116, 8448;
	@%p1 bra 	$L__BB0_1;
	ld.shared.u32 	%r110, [%r1];
	st.global.u32 	[%rd1], %r110;
	ld.shared.u32 	%r111, [%r1+8192];
	st.global.u32 	[%rd2], %r111;
	ld.shared.u32 	%r112, [%r1+128];
	st.global.u32 	[%rd1+128], %r112;
	ld.shared.u32 	%r113, [%r1+8320];
	st.global.u32 	[%rd2+128], %r113;
	ret;

}
	// .globl	_Z6Phase2Piii
.visible .entry _Z6Phase2Piii(
	.param .u64 .ptr .align 1 _Z6Phase2Piii_param_0,
	.param .u32 _Z6Phase2Piii_param_1,
	.param .u32 _Z6Phase2Piii_param_2
)
{
	.reg .pred 	%p<3>;
	.reg .b32 	%r<215>;
	.reg .b64 	%rd<15>;
	// demoted variable
	.shared .align 4 .b8 _ZZ6Phase2PiiiE5pivot[16384];
	// demoted variable
	.shared .align 4 .b8 _ZZ6Phase2PiiiE10row_blocks[16384];
	// demoted variable
	.shared .align 4 .b8 _ZZ6Phase2PiiiE10col_blocks[16384];
	ld.param.u64 	%rd5, [_Z6Phase2Piii_param_0];
	ld.param.u32 	%r40, [_Z6Phase2Piii_param_1];
	ld.param.u32 	%r41, [_Z6Phase2Piii_param_2];
	mov.u32 	%r1, %ctaid.x;
	setp.eq.s32 	%p1, %r1, %r40;
	@%p1 bra 	$L__BB1_4;
	mov.u32 	%r43, %tid.x;
	shl.b32 	%r44, %r40, 6;
	mov.u32 	%r45, %tid.y;
	cvta.to.global.u64 	%rd6, %rd5;
	shl.b32 	%r46, %r1, 6;
	add.s32 	%r47, %r46, %r45;
	mad.lo.s32 	%r48, %r41, %r47, %r44;
	add.s32 	%r49, %r48, %r43;
	mul.wide.s32 	%rd7, %r49, 4;
	add.s64 	%rd1, %rd6, %rd7;
	ld.global.u32 	%r50, [%rd1];
	shl.b32 	%r51, %r45, 8;
	mov.u32 	%r52, _ZZ6Phase2PiiiE10row_blocks;
	add.s32 	%r53, %r52, %r51;
	shl.b32 	%r54, %r43, 2;
	add.s32 	%r55, %r53, %r54;
	st.shared.u32 	[%r55], %r50;
	add.s32 	%r56, %r47, 32;
	mad.lo.s32 	%r57, %r41, %r56, %r44;
	add.s32 	%r58, %r57, %r43;
	mul.wide.s32 	%rd8, %r58, 4;
	add.s64 	%rd2, %rd6, %rd8;
	ld.global.u32 	%r59, [%rd2];
	st.shared.u32 	[%r55+8192], %r59;
	ld.global.u32 	%r60, [%rd1+128];
	st.shared.u32 	[%r55+128], %r60;
	ld.global.u32 	%r61, [%rd2+128];
	st.shared.u32 	[%r55+8320], %r61;
	add.s32 	%r62, %r44, %r45;
	add.s32 	%r63, %r46, %r43;
	mad.lo.s32 	%r64, %r62, %r41, %r63;
	mul.wide.s32 	%rd9, %r64, 4;
	add.s64 	%rd3, %rd6, %rd9;
	ld.global.u32 	%r65, [%rd3];
	mov.u32 	%r66, _ZZ6Phase2PiiiE10col_blocks;
	add.s32 	%r67, %r66, %r51;
	add.s32 	%r68, %r67, %r54;
	st.shared.u32 	[%r68], %r65;
	add.s32 	%r69, %r62, 32;
	mad.lo.s32 	%r70, %r69, %r41, %r63;
	mul.wide.s32 	%rd10, %r70, 4;
	add.s64 	%rd4, %rd6, %rd10;
	ld.global.u32 	%r71, [%rd4];
	st.shared.u32 	[%r68+8192], %r71;
	ld.global.u32 	%r72, [%rd3+128];
	st.shared.u32 	[%r68+128], %r72;
	ld.global.u32 	%r73, [%rd4+128];
	st.shared.u32 	[%r68+8320], %r73;
	mad.lo.s32 	%r74, %r44, %r41, %r44;
	mad.lo.s32 	%r75, %r41, %r45, %r74;
	add.s32 	%r76, %r75, %r43;
	mul.wide.s32 	%rd11, %r76, 4;
	add.s64 	%rd12, %rd6, %rd11;
	ld.global.u32 	%r77, [%rd12];
	mov.u32 	%r78, _ZZ6Phase2PiiiE5pivot;
	add.s32 	%r79, %r78, %r51;
	add.s32 	%r80, %r79, %r54;
	st.shared.u32 	[%r80], %r77;
	shl.b32 	%r81, %r41, 5;
	add.s32 	%r82, %r76, %r81;
	mul.wide.s32 	%rd13, %r82, 4;
	add.s64 	%rd14, %rd6, %rd13;
	ld.global.u32 	%r83, [%rd14];
	st.shared.u32 	[%r80+8192], %r83;
	ld.global.u32 	%r84, [%rd12+128];
	st.shared.u32 	[%r80+128], %r84;
	ld.global.u32 	%r85, [%rd14+128];
	st.shared.u32 	[%r80+8320], %r85;
	bar.sync 	0;
	ld.shared.u32 	%r214, [%r55];
	ld.shared.u32 	%r213, [%r55+8192];
	ld.shared.u32 	%r212, [%r55+128];
	ld.shared.u32 	%r211, [%r55+8320];
	ld.shared.u32 	%r210, [%r68];
	ld.shared.u32 	%r209, [%r68+8192];
	ld.shared.u32 	%r208, [%r68+128];
	ld.shared.u32 	%r207, [%r68+8320];
	add.s32 	%r86, %r51, 8192;
	add.s32 	%r205, %r52, %r86;
	add.s32 	%r87, %r54, 512;
	add.s32 	%r204, %r78, %r87;
	add.s32 	%r203, %r78, %r86;
	add.s32 	%r202, %r66, %r87;
	mov.b32 	%r206, 8192;
$L__BB1_2:
	ld.shared.u32 	%r88, [%r205+-8192];
	ld.shared.u32 	%r89, [%r204+-512];
	add.s32 	%r90, %r89, %r88;
	min.s32 	%r91, %r214, %r90;
	shl.b32 	%r97, %r43, 2;
	add.s32 	%r98, %r53, %r97;
	st.shared.u32 	[%r98], %r91;
	ld.shared.u32 	%r99, [%r205];
	add.s32 	%r100, %r89, %r99;
	min.s32 	%r101, %r213, %r100;
	st.shared.u32 	[%r98+8192], %r101;
	ld.shared.u32 	%r102, [%r205+-8192];
	ld.shared.u32 	%r103, [%r204+-384];
	add.s32 	%r104, %r103, %r102;
	min.s32 	%r105, %r212, %r104;
	st.shared.u32 	[%r98+128], %r105;
	ld.shared.u32 	%r106, [%r205];
	add.s32 	%r107, %r106, %r103;
	min.s32 	%r108, %r211, %r107;
	st.shared.u32 	[%r98+8320], %r108;
	ld.shared.u32 	%r109, [%r203+-8192];
	ld.shared.u32 	%r110, [%r202+-512];
	add.s32 	%r111, %r110, %r109;
	min.s32 	%r112, %r210, %r111;
	mov.u32 	%r113, _ZZ6Phase2PiiiE10col_blocks;
	add.s32 	%r114, %r113, %r51;
	add.s32 	%r115, %r114, %r97;
	st.shared.u32 	[%r115], %r112;
	ld.shared.u32 	%r116, [%r203];
	ld.shared.u32 	%r117, [%r202+-512];
	add.s32 	%r118, %r117, %r116;
	min.s32 	%r119, %r209, %r118;
	st.shared.u32 	[%r115+8192], %r119;
	ld.shared.u32 	%r120, [%r202+-384];
	add.s32 	%r121, %r120, %r109;
	min.s32 	%r122, %r208, %r121;
	st.shared.u32 	[%r115+128], %r122;
	ld.shared.u32 	%r123, [%r202+-384];
	add.s32 	%r124, %r123, %r116;
	min.s32 	%r125, %r207, %r124;
	st.shared.u32 	[%r115+8320], %r125;
	ld.shared.u32 	%r126, [%r205+-8188];
	ld.shared.u32 	%r127, [%r204+-256];
	add.s32 	%r128, %r127, %r126;
	min.s32 	%r129, %r91, %r128;
	st.shared.u32 	[%r98], %r129;
	ld.shared.u32 	%r130, [%r205+4];
	add.s32 	%r131, %r127, %r130;
	min.s32 	%r132, %r101, %r131;
	st.shared.u32 	[%r98+8192], %r132;
	ld.shared.u32 	%r133, [%r205+-8188];
	ld.shared.u32 	%r134, [%r204+-128];
	add.s32 	%r135, %r134, %r133;
	min.s32 	%r136, %r105, %r135;
	st.shared.u32 	[%r98+128], %r136;
	ld.shared.u32 	%r137, [%r205+4];
	add.s32 	%r138, %r137, %r134;
	min.s32 	%r139, %r108, %r138;
	st.shared.u32 	[%r98+8320], %r139;
	ld.shared.u32 	%r140, [%r203+-8188];
	ld.shared.u32 	%r141, [%r202+-256];
	add.s32 	%r142, %r141, %r140;
	min.s32 	%r143, %r112, %r142;
	st.shared.u32 	[%r115], %r143;
	ld.shared.u32 	%r144, [%r203+4];
	ld.shared.u32 	%r145, [%r202+-256];
	add.s32 	%r146, %r145, %r144;
	min.s32 	%r147, %r119, %r146;
	st.shared.u32 	[%r115+8192], %r147;
	ld.shared.u32 	%r148, [%r202+-128];
	add.s32 	%r149, %r148, %r140;
	min.s32 	%r150, %r122, %r149;
	st.shared.u32 	[%r115+128], %r150;
	ld.shared.u32 	%r151, [%r202+-128];
	add.s32 	%r152, %r151, %r144;
	min.s32 	%r153, %r125, %r152;
	st.shared.u32 	[%r115+8320], %r153;
	ld.shared.u32 	%r154, [%r205+-8184];
	ld.shared.u32 	%r155, [%r204];
	add.s32 	%r156, %r155, %r154;
	min.s32 	%r157, %r129, %r156;
	st.shared.u32 	[%r98], %r157;
	ld.shared.u32 	%r158, [%r205+8];
	add.s32 	%r159, %r155, %r158;
	min.s32 	%r160, %r132, %r159;
	st.shared.u32 	[%r98+8192], %r160;
	ld.shared.u32 	%r161, [%r205+-8184];
	ld.shared.u32 	%r162, [%r204+128];
	add.s32 	%r163, %r162, %r161;
	min.s32 	%r164, %r136, %r163;
	st.shared.u32 	[%r98+128], %r164;
	ld.shared.u32 	%r165, [%r205+8];
	add.s32 	%r166, %r165, %r162;
	min.s32 	%r167, %r139, %r166;
	st.shared.u32 	[%r98+8320], %r167;
	ld.shared.u32 	%r168, [%r203+-8184];
	ld.shared.u32 	%r169, [%r202];
	add.s32 	%r170, %r169, %r168;
	min.s32 	%r171, %r143, %r170;
	st.shared.u32 	[%r115], %r171;
	ld.shared.u32 	%r172, [%r203+8];
	ld.shared.u32 	%r173, [%r202];
	add.s32 	%r174, %r173, %r172;
	min.s32 	%r175, %r147, %r174;
	st.shared.u32 	[%r115+8192], %r175;
	ld.shared.u32 	%r176, [%r202+128];
	add.s32 	%r177, %r176, %r168;
	min.s32 	%r178, %r150, %r177;
	st.shared.u32 	[%r115+128], %r178;
	ld.shared.u32 	%r179, [%r202+128];
	add.s32 	%r180, %r179, %r172;
	min.s32 	%r181, %r153, %r180;
	st.shared.u32 	[%r115+8320], %r181;
	ld.shared.u32 	%r182, [%r205+-8180];
	ld.shared.u32 	%r183, [%r204+256];
	add.s32 	%r184, %r183, %r182;
	min.s32 	%r214, %r157, %r184;
	st.shared.u32 	[%r98], %r214;
	ld.shared.u32 	%r185, [%r205+12];
	add.s32 	%r186, %r183, %r185;
	min.s32 	%r213, %r160, %r186;
	st.shared.u32 	[%r98+8192], %r213;
	ld.shared.u32 	%r187, [%r205+-8180];
	ld.shared.u32 	%r188, [%r204+384];
	add.s32 	%r189, %r188, %r187;
	min.s32 	%r212, %r164, %r189;
	st.shared.u32 	[%r98+128], %r212;
	ld.shared.u32 	%r190, [%r205+12];
	add.s32 	%r191, %r190, %r188;
	min.s32 	%r211, %r167, %r191;
	st.shared.u32 	[%r98+8320], %r211;
	ld.shared.u32 	%r192, [%r203+-8180];
	ld.shared.u32 	%r193, [%r202+256];
	add.s32 	%r194, %r193, %r192;
	min.s32 	%r210, %r171, %r194;
	st.shared.u32 	[%r115], %r210;
	ld.shared.u32 	%r195, [%r203+12];
	ld.shared.u32 	%r196, [%r202+256];
	add.s32 	%r197, %r196, %r195;
	min.s32 	%r209, %r175, %r197;
	st.shared.u32 	[%r115+8192], %r209;
	ld.shared.u32 	%r198, [%r202+384];
	add.s32 	%r199, %r198, %r192;
	min.s32 	%r208, %r178, %r199;
	st.shared.u32 	[%r115+128], %r208;
	ld.shared.u32 	%r200, [%r202+384];
	add.s32 	%r201, %r200, %r195;
	min.s32 	%r207, %r181, %r201;
	st.shared.u32 	[%r115+8320], %r207;
	add.s32 	%r206, %r206, 16;
	add.s32 	%r205, %r205, 16;
	add.s32 	%r204, %r204, 1024;
	add.s32 	%r203, %r203, 16;
	add.s32 	%r202, %r202, 1024;
	setp.ne.s32 	%p2, %r206, 8448;
	@%p2 bra 	$L__BB1_2;
	st.global.u32 	[%rd1], %r214;
	st.global.u32 	[%rd2], %r213;
	st.global.u32 	[%rd1+128], %r212;
	st.global.u32 	[%rd2+128], %r211;
	st.global.u32 	[%rd3], %r210;
	st.global.u32 	[%rd4], %r209;
	st.global.u32 	[%rd3+128], %r208;
	st.global.u32 	[%rd4+128], %r207;
$L__BB1_4:
	ret;

}
	// .globl	_Z6Phase3Piii
.visible .entry _Z6Phase3Piii(
	.param .u64 .ptr .align 1 _Z6Phase3Piii_param_0,
	.param .u32 _Z6Phase3Piii_param_1,
	.param .u32 _Z6Phase3Piii_param_2
)
{
	.reg .pred 	%p<5>;
	.reg .b32 	%r<169>;
	.reg .b64 	%rd<15>;
	// demoted variable
	.shared .align 4 .b8 _ZZ6Phase3PiiiE10row_blocks[16384];
	// demoted variable
	.shared .align 4 .b8 _ZZ6Phase3PiiiE10col_blocks[16384];
	// demoted variable
	.shared .align 4 .b8 _ZZ6Phase3PiiiE13shared_memory[16384];
	ld.param.u64 	%rd3, [_Z6Phase3Piii_param_0];
	ld.param.u32 	%r24, [_Z6Phase3Piii_param_1];
	ld.param.u32 	%r25, [_Z6Phase3Piii_param_2];
	mov.u32 	%r1, %ctaid.y;
	mov.u32 	%r2, %ctaid.x;
	setp.eq.s32 	%p1, %r1, %r24;
	setp.eq.s32 	%p2, %r2, %r24;
	and.pred  	%p3, %p1, %p2;
	@%p3 bra 	$L__BB2_4;
	mov.u32 	%r27, %tid.x;
	mov.u32 	%r28, %tid.y;
	cvta.to.global.u64 	%rd4, %rd3;
	shl.b32 	%r29, %r24, 6;
	shl.b32 	%r30, %r1, 6;
	add.s32 	%r31, %r30, %r28;
	mul.lo.s32 	%r32, %r25, %r31;
	shl.b32 	%r33, %r2, 6;
	add.s32 	%r34, %r33, %r27;
	add.s32 	%r35, %r32, %r34;
	mul.wide.s32 	%rd5, %r35, 4;
	add.s64 	%rd1, %rd4, %rd5;
	ld.global.u32 	%r36, [%rd1];
	shl.b32 	%r37, %r28, 8;
	mov.u32 	%r38, _ZZ6Phase3PiiiE13shared_memory;
	add.s32 	%r39, %r38, %r37;
	shl.b32 	%r40, %r27, 2;
	add.s32 	%r3, %r39, %r40;
	st.shared.u32 	[%r3], %r36;
	add.s32 	%r41, %r31, 32;
	mul.lo.s32 	%r42, %r25, %r41;
	add.s32 	%r43, %r42, %r34;
	mul.wide.s32 	%rd6, %r43, 4;
	add.s64 	%rd2, %rd4, %rd6;
	ld.global.u32 	%r44, [%rd2];
	st.shared.u32 	[%r3+8192], %r44;
	ld.global.u32 	%r45, [%rd1+128];
	st.shared.u32 	[%r3+128], %r45;
	ld.global.u32 	%r46, [%rd2+128];
	st.shared.u32 	[%r3+8320], %r46;
	add.s32 	%r47, %r32, %r29;
	add.s32 	%r48, %r47, %r27;
	mul.wide.s32 	%rd7, %r48, 4;
	add.s64 	%rd8, %rd4, %rd7;
	ld.global.u32 	%r49, [%rd8];
	mov.u32 	%r50, _ZZ6Phase3PiiiE10row_blocks;
	add.s32 	%r51, %r50, %r37;
	add.s32 	%r52, %r51, %r40;
	st.shared.u32 	[%r52], %r49;
	add.s32 	%r53, %r42, %r29;
	add.s32 	%r54, %r53, %r27;
	mul.wide.s32 	%rd9, %r54, 4;
	add.s64 	%rd10, %rd4, %rd9;
	ld.global.u32 	%r55, [%rd10];
	st.shared.u32 	[%r52+8192], %r55;
	ld.global.u32 	%r56, [%rd8+128];
	st.shared.u32 	[%r52+128], %r56;
	ld.global.u32 	%r57, [%rd10+128];
	st.shared.u32 	[%r52+8320], %r57;
	add.s32 	%r58, %r29, %r28;
	mad.lo.s32 	%r59, %r58, %r25, %r34;
	mul.wide.s32 	%rd11, %r59, 4;
	add.s64 	%rd12, %rd4, %rd11;
	ld.global.u32 	%r60, [%rd12];
	mov.u32 	%r61, _ZZ6Phase3PiiiE10col_blocks;
	add.s32 	%r62, %r61, %r37;
	add.s32 	%r63, %r62, %r40;
	st.shared.u32 	[%r63], %r60;
	add.s32 	%r64, %r58, 32;
	mad.lo.s32 	%r65, %r64, %r25, %r34;
	mul.wide.s32 	%rd13, %r65, 4;
	add.s64 	%rd14, %rd4, %rd13;
	ld.global.u32 	%r66, [%rd14];
	st.shared.u32 	[%r63+8192], %r66;
	ld.global.u32 	%r67, [%rd12+128];
	st.shared.u32 	[%r63+128], %r67;
	ld.global.u32 	%r68, [%rd14+128];
	st.shared.u32 	[%r63+8320], %r68;
	bar.sync 	0;
	ld.shared.u32 	%r168, [%r3];
	ld.shared.u32 	%r167, [%r3+8192];
	ld.shared.u32 	%r166, [%r3+128];
	ld.shared.u32 	%r165, [%r3+8320];
	add.s32 	%r163, %r51, 8192;
	add.s32 	%r69, %r40, %r61;
	add.s32 	%r162, %r69, 1024;
	mov.b32 	%r164, 8192;
$L__BB2_2:
	ld.shared.u32 	%r70, [%r163+-8192];
	ld.shared.u32 	%r71, [%r162+-1024];
	add.s32 	%r72, %r71, %r70;
	min.s32 	%r73, %r168, %r72;
	ld.shared.u32 	%r74, [%r163];
	add.s32 	%r75, %r71, %r74;
	min.s32 	%r76, %r167, %r75;
	ld.shared.u32 	%r77, [%r162+-896];
	add.s32 	%r78, %r77, %r70;
	min.s32 	%r79, %r166, %r78;
	add.s32 	%r80, %r74, %r77;
	min.s32 	%r81, %r165, %r80;
	ld.shared.u32 	%r82, [%r163+-8188];
	ld.shared.u32 	%r83, [%r162+-768];
	add.s32 	%r84, %r83, %r82;
	min.s32 	%r85, %r73, %r84;
	ld.shared.u32 	%r86, [%r163+4];
	add.s32 	%r87, %r83, %r86;
	min.s32 	%r88, %r76, %r87;
	ld.shared.u32 	%r89, [%r162+-640];
	add.s32 	%r90, %r89, %r82;
	min.s32 	%r91, %r79, %r90;
	add.s32 	%r92, %r86, %r89;
	min.s32 	%r93, %r81, %r92;
	ld.shared.u32 	%r94, [%r163+-8184];
	ld.shared.u32 	%r95, [%r162+-512];
	add.s32 	%r96, %r95, %r94;
	min.s32 	%r97, %r85, %r96;
	ld.shared.u32 	%r98, [%r163+8];
	add.s32 	%r99, %r95, %r98;
	min.s32 	%r100, %r88, %r99;
	ld.shared.u32 	%r101, [%r162+-384];
	add.s32 	%r102, %r101, %r94;
	min.s32 	%r103, %r91, %r102;
	add.s32 	%r104, %r98, %r101;
	min.s32 	%r105, %r93, %r104;
	ld.shared.u32 	%r106, [%r163+-8180];
	ld.shared.u32 	%r107, [%r162+-256];
	add.s32 	%r108, %r107, %r106;
	min.s32 	%r109, %r97, %r108;
	ld.shared.u32 	%r110, [%r163+12];
	add.s32 	%r111, %r107, %r110;
	min.s32 	%r112, %r100, %r111;
	ld.shared.u32 	%r113, [%r162+-128];
	add.s32 	%r114, %r113, %r106;
	min.s32 	%r115, %r103, %r114;
	add.s32 	%r116, %r110, %r113;
	min.s32 	%r117, %r105, %r116;
	ld.shared.u32 	%r118, [%r163+-8176];
	ld.shared.u32 	%r119, [%r162];
	add.s32 	%r120, %r119, %r118;
	min.s32 	%r121, %r109, %r120;
	ld.shared.u32 	%r122, [%r163+16];
	add.s32 	%r123, %r119, %r122;
	min.s32 	%r124, %r112, %r123;
	ld.shared.u32 	%r125, [%r162+128];
	add.s32 	%r126, %r125, %r118;
	min.s32 	%r127, %r115, %r126;
	add.s32 	%r128, %r122, %r125;
	min.s32 	%r129, %r117, %r128;
	ld.shared.u32 	%r130, [%r163+-8172];
	ld.shared.u32 	%r131, [%r162+256];
	add.s32 	%r132, %r131, %r130;
	min.s32 	%r133, %r121, %r132;
	ld.shared.u32 	%r134, [%r163+20];
	add.s32 	%r135, %r131, %r134;
	min.s32 	%r136, %r124, %r135;
	ld.shared.u32 	%r137, [%r162+384];
	add.s32 	%r138, %r137, %r130;
	min.s32 	%r139, %r127, %r138;
	add.s32 	%r140, %r134, %r137;
	min.s32 	%r141, %r129, %r140;
	ld.shared.u32 	%r142, [%r163+-8168];
	ld.shared.u32 	%r143, [%r162+512];
	add.s32 	%r144, %r143, %r142;
	min.s32 	%r145, %r133, %r144;
	ld.shared.u32 	%r146, [%r163+24];
	add.s32 	%r147, %r143, %r146;
	min.s32 	%r148, %r136, %r147;
	ld.shared.u32 	%r149, [%r162+640];
	add.s32 	%r150, %r149, %r142;
	min.s32 	%r151, %r139, %r150;
	add.s32 	%r152, %r146, %r149;
	min.s32 	%r153, %r141, %r152;
	ld.shared.u32 	%r154, [%r163+-8164];
	ld.shared.u32 	%r155, [%r162+768];
	add.s32 	%r156, %r155, %r154;
	min.s32 	%r168, %r145, %r156;
	ld.shared.u32 	%r157, [%r163+28];
	add.s32 	%r158, %r155, %r157;
	min.s32 	%r167, %r148, %r158;
	ld.shared.u32 	%r159, [%r162+896];
	add.s32 	%r160, %r159, %r154;
	min.s32 	%r166, %r151, %r160;
	add.s32 	%r161, %r157, %r159;
	min.s32 	%r165, %r153, %r161;
	add.s32 	%r164, %r164, 32;
	add.s32 	%r163, %r163, 32;
	add.s32 	%r162, %r162, 2048;
	setp.ne.s32 	%p4, %r164, 8448;
	@%p4 bra 	$L__BB2_2;
	st.shared.u32 	[%r3], %r168;
	st.shared.u32 	[%r3+8192], %r167;
	st.shared.u32 	[%r3+128], %r166;
	st.shared.u32 	[%r3+8320], %r165;
	st.global.u32 	[%rd1], %r168;
	st.global.u32 	[%rd2], %r167;
	st.global.u32 	[%rd1+128], %r166;
	st.global.u32 	[%rd2+128], %r165;
$L__BB2_4:
	ret;

}


// ===== COMPILED SASS (sm_100) =====

	.target	sm_100

	.elftype	@"ET_EXEC"


//--------------------- .note.nv.tkinfo           --------------------------
	.section	.note.nv.tkinfo,"",@"SHT_NOTE"
	.sectionflags	@"SHF_NOTE_NV_TKINFO"
	.tkinfo
        /*0018*/ 	.word	0x00000002
        /*0030*/ 	.string	""
        /*0030*/ 	.string	"ptxas"
        /*0030*/ 	.string	"Cuda compilation tools, release 13.0, V13.0.88"
        /*0030*/ 	.string	"Build cuda_13.0.r13.0/compiler.36424714_0"
        /*0030*/ 	.string	"-arch sm_100 -m 64 "



//--------------------- .note.nv.cuinfo           --------------------------
	.section	.note.nv.cuinfo,"",@"SHT_NOTE"
	.sectionflags	@"SHF_NOTE_NV_CUINFO"
        /*0018*/ 	.short	0x0002
        /*001a*/ 	.short	0x0064
        /*001c*/ 	.short	0x0082
	.zero		2


//--------------------- .nv.info                  --------------------------
	.section	.nv.info,"",@"SHT_CUDA_INFO"
	.align	4


	//----- nvinfo : EIATTR_REGCOUNT
	.align		4
        /*0000*/ 	.byte	0x04, 0x2f
        /*0002*/ 	.short	(.L_1 - .L_0)
	.align		4
.L_0:
        /*0004*/ 	.word	index@(_Z6Phase1Piii)
        /*0008*/ 	.word	0x00000014


	//----- nvinfo : EIATTR_FRAME_SIZE
	.align		4
.L_1:
        /*000c*/ 	.byte	0x04, 0x11
        /*000e*/ 	.short	(.L_3 - .L_2)
	.align		4
.L_2:
        /*0010*/ 	.word	index@(_Z6Phase1Piii)
        /*0014*/ 	.word	0x00000000


	//----- nvinfo : EIATTR_REGCOUNT
	.align		4
.L_3:
        /*0018*/ 	.byte	0x04, 0x2f
        /*001a*/ 	.short	(.L_5 - .L_4)
	.align		4
.L_4:
        /*001c*/ 	.word	index@(_Z6Phase2Piii)
        /*0020*/ 	.word	0x00000020


	//----- nvinfo : EIATTR_FRAME_SIZE
	.align		4
.L_5:
        /*0024*/ 	.byte	0x04, 0x11
        /*0026*/ 	.short	(.L_7 - .L_6)
	.align		4
.L_6:
        /*0028*/ 	.word	index@(_Z6Phase2Piii)
        /*002c*/ 	.word	0x00000000


	//----- nvinfo : EIATTR_REGCOUNT
	.align		4
.L_7:
        /*0030*/ 	.byte	0x04, 0x2f
        /*0032*/ 	.short	(.L_9 - .L_8)
	.align		4
.L_8:
        /*0034*/ 	.word	index@(_Z6Phase3Piii)
        /*0038*/ 	.word	0x0000001f


	//----- nvinfo : EIATTR_FRAME_SIZE
	.align		4
.L_9:
        /*003c*/ 	.byte	0x04, 0x11
        /*003e*/ 	.short	(.L_11 - .L_10)
	.align		4
.L_10:
        /*0040*/ 	.word	index@(_Z6Phase3Piii)
        /*0044*/ 	.word	0x00000000


	//----- nvinfo : EIATTR_MIN_STACK_SIZE
	.align		4
.L_11:
        /*0048*/ 	.byte	0x04, 0x12
        /*004a*/ 	.short	(.L_13 - .L_12)
	.align		4
.L_12:
        /*004c*/ 	.word	index@(_Z6Phase3Piii)
        /*0050*/ 	.word	0x00000000


	//----- nvinfo : EIATTR_MIN_STACK_SIZE
	.align		4
.L_13:
        /*0054*/ 	.byte	0x04, 0x12
        /*0056*/ 	.short	(.L_15 - .L_14)
	.align		4
.L_14:
        /*0058*/ 	.word	index@(_Z6Phase2Piii)
        /*005c*/ 	.word	0x00000000


	//----- nvinfo : EIATTR_MIN_STACK_SIZE
	.align		4
.L_15:
        /*0060*/ 	.byte	0x04, 0x12
        /*0062*/ 	.short	(.L_17 - .L_16)
	.align		4
.L_16:
        /*0064*/ 	.word	index@(_Z6Phase1Piii)
        /*0068*/ 	.word	0x00000000
.L_17:


//--------------------- .nv.compat                --------------------------
	.section	.nv.compat,"",@"SHT_CUDA_COMPAT_INFO"
	.align	4
        /*0000*/ 	.byte	0x02, 0x09, 0x00, 0x00, 0x02, 0x02, 0x01, 0x00, 0x02, 0x05, 0x05, 0x00, 0x03, 0x07, 0x01, 0x01
        /*0010*/ 	.byte	0x02, 0x03, 0x00, 0x00, 0x02, 0x06, 0x01, 0x00, 0x04, 0x0b, 0x08, 0x00, 0x09, 0x00, 0x00, 0x00
        /*0020*/ 	.byte	0x00, 0x00, 0x00, 0x00


//--------------------- .nv.info._Z6Phase3Piii    --------------------------
	.section	.nv.info._Z6Phase3Piii,"",@"SHT_CUDA_INFO"
	.sectionflags	@""
	.align	4


	//----- nvinfo : EIATTR_CUDA_API_VERSION
	.align		4
        /*0000*/ 	.byte	0x04, 0x37
        /*0002*/ 	.short	(.L_19 - .L_18)
.L_18:
        /*0004*/ 	.word	0x00000082


	//----- nvinfo : EIATTR_KPARAM_INFO
	.align		4
.L_19:
        /*0008*/ 	.byte	0x04, 0x17
        /*000a*/ 	.short	(.L_21 - .L_20)
.L_20:
        /*000c*/ 	.word	0x00000000
        /*0010*/ 	.short	0x0002
        /*0012*/ 	.short	0x000c
        /*0014*/ 	.byte	0x00, 0xf0, 0x11, 0x00


	//----- nvinfo : EIATTR_KPARAM_INFO
	.align		4
.L_21:
        /*0018*/ 	.byte	0x04, 0x17
        /*001a*/ 	.short	(.L_23 - .L_22)
.L_22:
        /*001c*/ 	.word	0x00000000
        /*0020*/ 	.short	0x0001
        /*0022*/ 	.short	0x0008
        /*0024*/ 	.byte	0x00, 0xf0, 0x11, 0x00


	//----- nvinfo : EIATTR_KPARAM_INFO
	.align		4
.L_23:
        /*0028*/ 	.byte	0x04, 0x17
        /*002a*/ 	.short	(.L_25 - .L_24)
.L_24:
        /*002c*/ 	.word	0x00000000
        /*0030*/ 	.short	0x0000
        /*0032*/ 	.short	0x0000
        /*0034*/ 	.byte	0x00, 0xf5, 0x21, 0x00


	//----- nvinfo : EIATTR_SPARSE_MMA_MASK
	.align		4
.L_25:
        /*0038*/ 	.byte	0x03, 0x50
        /*003a*/ 	.short	0x0000


	//----- nvinfo : EIATTR_MAXREG_COUNT
	.align		4
        /*003c*/ 	.byte	0x03, 0x1b
        /*003e*/ 	.short	0x00ff


	//----- nvinfo : EIATTR_NUM_BARRIERS
	.align		4
        /*0040*/ 	.byte	0x02, 0x4c
        /*0042*/ 	.byte	0x01
	.zero		1


	//----- nvinfo : EIATTR_MERCURY_ISA_VERSION
	.align		4
        /*0044*/ 	.byte	0x03, 0x5f
        /*0046*/ 	.short	0x0101


	//----- nvinfo : EIATTR_VRC_CTA_INIT_COUNT
	.align		4
        /*0048*/ 	.byte	0x02, 0x4a
	.zero		1
	.zero		1


	//----- nvinfo : EIATTR_EXIT_INSTR_OFFSETS
	.align		4
        /*004c*/ 	.byte	0x04, 0x1c
        /*004e*/ 	.short	(.L_27 - .L_26)


	//   ....[0]....
.L_26:
        /*0050*/ 	.word	0x00000060


	//   ....[1]....
        /*0054*/ 	.word	0x000008f0


	//----- nvinfo : EIATTR_CBANK_PARAM_SIZE
	.align		4
.L_27:
        /*0058*/ 	.byte	0x03, 0x19
        /*005a*/ 	.short	0x0010


	//----- nvinfo : EIATTR_PARAM_CBANK
	.align		4
        /*005c*/ 	.byte	0x04, 0x0a
        /*005e*/ 	.short	(.L_29 - .L_28)
	.align		4
.L_28:
        /*0060*/ 	.word	index@(.nv.constant0._Z6Phase3Piii)
        /*0064*/ 	.short	0x0380
        /*0066*/ 	.short	0x0010


	//----- nvinfo : EIATTR_SW_WAR
	.align		4
.L_29:
        /*0068*/ 	.byte	0x04, 0x36
        /*006a*/ 	.short	(.L_31 - .L_30)
.L_30:
        /*006c*/ 	.word	0x00000008
.L_31:


//--------------------- .nv.info._Z6Phase2Piii    --------------------------
	.section	.nv.info._Z6Phase2Piii,"",@"SHT_CUDA_INFO"
	.sectionflags	@""
	.align	4


	//----- nvinfo : EIATTR_CUDA_API_VERSION
	.align		4
        /*0000*/ 	.byte	0x04, 0x37
        /*0002*/ 	.short	(.L_33 - .L_32)
.L_32:
        /*0004*/ 	.word	0x00000082


	//----- nvinfo : EIATTR_KPARAM_INFO
	.align		4
.L_33:
        /*0008*/ 	.byte	0x04, 0x17
        /*000a*/ 	.short	(.L_35 - .L_34)
.L_34:
        /*000c*/ 	.word	0x00000000
        /*0010*/ 	.short	0x0002
        /*0012*/ 	.short	0x000c
        /*0014*/ 	.byte	0x00, 0xf0, 0x11, 0x00


	//----- nvinfo : EIATTR_KPARAM_INFO
	.align		4
.L_35:
        /*0018*/ 	.byte	0x04, 0x17
        /*001a*/ 	.short	(.L_37 - .L_36)
.L_36:
        /*001c*/ 	.word	0x00000000
        /*0020*/ 	.short	0x0001
        /*0022*/ 	.short	0x0008
        /*0024*/ 	.byte	0x00, 0xf0, 0x11, 0x00


	//----- nvinfo : EIATTR_KPARAM_INFO
	.align		4
.L_37:
        /*0028*/ 	.byte	0x04, 0x17
        /*002a*/ 	.short	(.L_39 - .L_38)
.L_38:
        /*002c*/ 	.word	0x00000000
        /*0030*/ 	.short	0x0000
        /*0032*/ 	.short	0x0000
        /*0034*/ 	.byte	0x00, 0xf5, 0x21, 0x00


	//----- nvinfo : EIATTR_SPARSE_MMA_MASK
	.align		4
.L_39:
        /*0038*/ 	.byte	0x03, 0x50
        /*003a*/ 	.short	0x0000


	//----- nvinfo : EIATTR_MAXREG_COUNT
	.align		4
        /*003c*/ 	.byte	0x03, 0x1b
        /*003e*/ 	.short	0x00ff


	//----- nvinfo : EIATTR_NUM_BARRIERS
	.align		4
        /*0040*/ 	.byte	0x02, 0x4c
        /*0042*/ 	.byte	0x01
	.zero		1


	//----- nvinfo : EIATTR_MERCURY_ISA_VERSION
	.align		4
        /*0044*/ 	.byte	0x03, 0x5f
        /*0046*/ 	.short	0x0101


	//----- nvinfo : EIATTR_VRC_CTA_INIT_COUNT
	.align		4
        /*0048*/ 	.byte	0x02, 0x4a
	.zero		1
	.zero		1


	//----- nvinfo : EIATTR_EXIT_INSTR_OFFSETS
	.align		4
        /*004c*/ 	.byte	0x04, 0x1c
        /*004e*/ 	.short	(.L_41 - .L_40)


	//   ....[0]....
.L_40:
        /*0050*/ 	.word	0x00000040


	//   ....[1]....
        /*0054*/ 	.word	0x00000d40


	//----- nvinfo : EIATTR_CBANK_PARAM_SIZE
	.align		4
.L_41:
        /*0058*/ 	.byte	0x03, 0x19
        /*005a*/ 	.short	0x0010


	//----- nvinfo : EIATTR_PARAM_CBANK
	.align		4
        /*005c*/ 	.byte	0x04, 0x0a
        /*005e*/ 	.short	(.L_43 - .L_42)
	.align		4
.L_42:
        /*0060*/ 	.word	index@(.nv.constant0._Z6Phase2Piii)
        /*0064*/ 	.short	0x0380
        /*0066*/ 	.short	0x0010


	//----- nvinfo : EIATTR_SW_WAR
	.align		4
.L_43:
        /*0068*/ 	.byte	0x04, 0x36
        /*006a*/ 	.short	(.L_45 - .L_44)
.L_44:
        /*006c*/ 	.word	0x00000008
.L_45:


//--------------------- .nv.info._Z6Phase1Piii    --------------------------
	.section	.nv.info._Z6Phase1Piii,"",@"SHT_CUDA_INFO"
	.sectionflags	@""
	.align	4


	//----- nvinfo : EIATTR_CUDA_API_VERSION
	.align		4
        /*0000*/ 	.byte	0x04, 0x37
        /*0002*/ 	.short	(.L_47 - .L_46)
.L_46:
        /*0004*/ 	.word	0x00000082


	//----- nvinfo : EIATTR_KPARAM_INFO
	.align		4
.L_47:
        /*0008*/ 	.byte	0x04, 0x17
        /*000a*/ 	.short	(.L_49 - .L_48)
.L_48:
        /*000c*/ 	.word	0x00000000
        /*0010*/ 	.short	0x0002
        /*0012*/ 	.short	0x000c
        /*0014*/ 	.byte	0x00, 0xf0, 0x11, 0x00


	//----- nvinfo : EIATTR_KPARAM_INFO
	.align		4
.L_49:
        /*0018*/ 	.byte	0x04, 0x17
        /*001a*/ 	.short	(.L_51 - .L_50)
.L_50:
        /*001c*/ 	.word	0x00000000
        /*0020*/ 	.short	0x0001
        /*0022*/ 	.short	0x0008
        /*0024*/ 	.byte	0x00, 0xf0, 0x11, 0x00


	//----- nvinfo : EIATTR_KPARAM_INFO
	.align		4
.L_51:
        /*0028*/ 	.byte	0x04, 0x17
        /*002a*/ 	.short	(.L_53 - .L_52)
.L_52:
        /*002c*/ 	.word	0x00000000
        /*0030*/ 	.short	0x0000
        /*0032*/ 	.short	0x0000
        /*0034*/ 	.byte	0x00, 0xf5, 0x21, 0x00


	//----- nvinfo : EIATTR_SPARSE_MMA_MASK
	.align		4
.L_53:
        /*0038*/ 	.byte	0x03, 0x50
        /*003a*/ 	.short	0x0000


	//----- nvinfo : EIATTR_MAXREG_COUNT
	.align		4
        /*003c*/ 	.byte	0x03, 0x1b
        /*003e*/ 	.short	0x00ff


	//----- nvinfo : EIATTR_NUM_BARRIERS
	.align		4
        /*0040*/ 	.byte	0x02, 0x4c
        /*0042*/ 	.byte	0x01
	.zero		1


	//----- nvinfo : EIATTR_MERCURY_ISA_VERSION
	.align		4
        /*0044*/ 	.byte	0x03, 0x5f
        /*0046*/ 	.short	0x0101


	//----- nvinfo : EIATTR_VRC_CTA_INIT_COUNT
	.align		4
        /*0048*/ 	.byte	0x02, 0x4a
	.zero		1
	.zero		1


	//----- nvinfo : EIATTR_EXIT_INSTR_OFFSETS
	.align		4
        /*004c*/ 	.byte	0x04, 0x1c
        /*004e*/ 	.short	(.L_55 - .L_54)


	//   ....[0]....
.L_54:
        /*0050*/ 	.word	0x00000800


	//----- nvinfo : EIATTR_CBANK_PARAM_SIZE
	.align		4
.L_55:
        /*0054*/ 	.byte	0x03, 0x19
        /*0056*/ 	.short	0x0010


	//----- nvinfo : EIATTR_PARAM_CBANK
	.align		4
        /*0058*/ 	.byte	0x04, 0x0a
        /*005a*/ 	.short	(.L_57 - .L_56)
	.align		4
.L_56:
        /*005c*/ 	.word	index@(.nv.constant0._Z6Phase1Piii)
        /*0060*/ 	.short	0x0380
        /*0062*/ 	.short	0x0010


	//----- nvinfo : EIATTR_SW_WAR
	.align		4
.L_57:
        /*0064*/ 	.byte	0x04, 0x36
        /*0066*/ 	.short	(.L_59 - .L_58)
.L_58:
        /*0068*/ 	.word	0x00000008
.L_59:


//--------------------- .nv.callgraph             --------------------------
	.section	.nv.callgraph,"",@"SHT_CUDA_CALLGRAPH"
	.align	4
	.sectionentsize	8
	.align		4
        /*0000*/ 	.word	0x00000000
	.align		4
        /*0004*/ 	.word	0xffffffff
	.align		4
        /*0008*/ 	.word	0x00000000
	.align		4
        /*000c*/ 	.word	0xfffffffe
	.align		4
        /*0010*/ 	.word	0x00000000
	.align		4
        /*0014*/ 	.word	0xfffffffd
	.align		4
        /*0018*/ 	.word	0x00000000
	.align		4
        /*001c*/ 	.word	0xfffffffc


//--------------------- .text._Z6Phase3Piii       --------------------------
	.section	.text._Z6Phase3Piii,"ax",@progbits
	.align	128
        .global         _Z6Phase3Piii
        .type           _Z6Phase3Piii,@function
        .size           _Z6Phase3Piii,(.L_x_6 - _Z6Phase3Piii)
        .other          _Z6Phase3Piii,@"STO_CUDA_ENTRY STV_DEFAULT"
_Z6Phase3Piii:
.text._Z6Phase3Piii:
[----:B------:R-:W-:Y:S01]  /*0000*/  LDC R1, c[0x0][0x37c] ;  /* 0x0000df00ff017b82 */ /* 0x000fe20000000800 */
[----:B------:R-:W0:Y:S01]  /*0010*/  S2R R3, SR_CTAID.X ;  /* 0x0000000000037919 */ /* 0x000e220000002500 */
[----:B------:R-:W0:Y:S01]  /*0020*/  LDCU UR4, c[0x0][0x388] ;  /* 0x00007100ff0477ac */ /* 0x000e220008000800 */
[----:B------:R-:W1:Y:S01]  /*0030*/  S2R R0, SR_CTAID.Y ;  /* 0x0000000000007919 */ /* 0x000e620000002600 */
[----:B0-----:R-:W-:Y:S02]  /*0040*/  ISETP.NE.AND P0, PT, R3, UR4, PT ;  /* 0x0000000403007c0c */ /* 0x001fe4000bf05270 */
[----:B-1----:R-:W-:-:S13]  /*0050*/  ISETP.EQ.AND P1, PT, R0, UR4, PT ;  /* 0x0000000400007c0c */ /* 0x002fda000bf22270 */
[----:B------:R-:W-:Y:S05]  /*0060*/  @!P0 EXIT P1 ;  /* 0x000000000000894d */ /* 0x000fea0000800000 */
[----:B------:R-:W0:Y:S01]  /*0070*/  S2R R11, SR_TID.Y ;  /* 0x00000000000b7919 */ /* 0x000e220000002200 */
[----:B------:R-:W1:Y:S01]  /*0080*/  LDC R7, c[0x0][0x38c] ;  /* 0x0000e300ff077b82 */ /* 0x000e620000000800 */
[----:B------:R-:W-:Y:S01]  /*0090*/  USHF.L.U32 UR4, UR4, 0x6, URZ ;  /* 0x0000000604047899 */ /* 0x000fe200080006ff */
[----:B------:R-:W2:Y:S01]  /*00a0*/  S2R R10, SR_TID.X ;  /* 0x00000000000a7919 */ /* 0x000ea20000002100 */
[----:B------:R-:W3:Y:S05]  /*00b0*/  LDCU.64 UR8, c[0x0][0x358] ;  /* 0x00006b00ff0877ac */ /* 0x000eea0008000a00 */
[----:B------:R-:W4:Y:S01]  /*00c0*/  LDC.64 R8, c[0x0][0x380] ;  /* 0x0000e000ff087b82 */ /* 0x000f220000000a00 */
[----:B0-----:R-:W-:-:S02]  /*00d0*/  VIADD R4, R11, UR4 ;  /* 0x000000040b047c36 */ /* 0x001fc40008000000 */
[----:B------:R-:W-:Y:S02]  /*00e0*/  IMAD R0, R0, 0x40, R11 ;  /* 0x0000004000007824 */ /* 0x000fe400078e020b */
[----:B--2---:R-:W-:Y:S02]  /*00f0*/  IMAD R3, R3, 0x40, R10 ;  /* 0x0000004003037824 */ /* 0x004fe400078e020a */
[----:B------:R-:W-:Y:S02]  /*0100*/  VIADD R6, R4, 0x20 ;  /* 0x0000002004067836 */ /* 0x000fe40000000000 */
[C---:B------:R-:W-:Y:S02]  /*0110*/  VIADD R2, R0.reuse, 0x20 ;  /* 0x0000002000027836 */ /* 0x040fe40000000000 */
[-CC-:B-1----:R-:W-:Y:S02]  /*0120*/  IMAD R21, R0, R7.reuse, R3.reuse ;  /* 0x0000000700157224 */ /* 0x182fe400078e0203 */
[----:B------:R-:W-:-:S02]  /*0130*/  IMAD R15, R4, R7, R3 ;  /* 0x00000007040f7224 */ /* 0x000fc400078e0203 */
[-CC-:B------:R-:W-:Y:S02]  /*0140*/  IMAD R25, R6, R7.reuse, R3.reuse ;  /* 0x0000000706197224 */ /* 0x180fe400078e0203 */
[-C--:B------:R-:W-:Y:S02]  /*0150*/  IMAD R5, R0, R7.reuse, UR4 ;  /* 0x0000000400057e24 */ /* 0x080fe4000f8e0207 */
[CC--:B------:R-:W-:Y:S02]  /*0160*/  IMAD R3, R2.reuse, R7.reuse, R3 ;  /* 0x0000000702037224 */ /* 0x0c0fe400078e0203 */
[----:B------:R-:W-:Y:S02]  /*0170*/  IMAD R7, R2, R7, UR4 ;  /* 0x0000000402077e24 */ /* 0x000fe4000f8e0207 */
[--C-:B------:R-:W-:Y:S02]  /*0180*/  IMAD.IADD R13, R5, 0x1, R10.reuse ;  /* 0x00000001050d7824 */ /* 0x100fe400078e020a */
[----:B------:R-:W-:-:S02]  /*0190*/  IMAD.IADD R7, R7, 0x1, R10 ;  /* 0x0000000107077824 */ /* 0x000fc400078e020a */
[----:B----4-:R-:W-:-:S04]  /*01a0*/  IMAD.WIDE R20, R21, 0x4, R8 ;  /* 0x0000000415147825 */ /* 0x010fc800078e0208 */
[--C-:B------:R-:W-:Y:S01]  /*01b0*/  IMAD.WIDE R2, R3, 0x4, R8.reuse ;  /* 0x0000000403027825 */ /* 0x100fe200078e0208 */
[----:B---3--:R-:W2:Y:S03]  /*01c0*/  LDG.E R17, desc[UR8][R20.64] ;  /* 0x0000000814117981 */ /* 0x008ea6000c1e1900 */
[--C-:B------:R-:W-:Y:S01]  /*01d0*/  IMAD.WIDE R4, R15, 0x4, R8.reuse ;  /* 0x000000040f047825 */ /* 0x100fe200078e0208 */
[----:B------:R-:W3:Y:S03]  /*01e0*/  LDG.E R19, desc[UR8][R2.64] ;  /* 0x0000000802137981 */ /* 0x000ee6000c1e1900 */
[--C-:B------:R-:W-:Y:S01]  /*01f0*/  IMAD.WIDE R12, R13, 0x4, R8.reuse ;  /* 0x000000040d0c7825 */ /* 0x100fe200078e0208 */
[----:B------:R-:W4:Y:S03]  /*0200*/  LDG.E R15, desc[UR8][R20.64+0x80] ;  /* 0x00008008140f7981 */ /* 0x000f26000c1e1900 */
[--C-:B------:R-:W-:Y:S01]  /*0210*/  IMAD.WIDE R6, R7, 0x4, R8.reuse ;  /* 0x0000000407067825 */ /* 0x100fe200078e0208 */
[----:B------:R-:W5:Y:S03]  /*0220*/  LDG.E R23, desc[UR8][R2.64+0x80] ;  /* 0x0000800802177981 */ /* 0x000f66000c1e1900 */
[----:B------:R-:W-:Y:S01]  /*0230*/  IMAD.WIDE R8, R25, 0x4, R8 ;  /* 0x0000000419087825 */ /* 0x000fe200078e0208 */
[----:B------:R-:W5:Y:S04]  /*0240*/  LDG.E R14, desc[UR8][R12.64] ;  /* 0x000000080c0e7981 */ /* 0x000f68000c1e1900 */
[----:B------:R0:W5:Y:S04]  /*0250*/  LDG.E R18, desc[UR8][R12.64+0x80] ;  /* 0x000080080c127981 */ /* 0x000168000c1e1900 */
[----:B------:R-:W5:Y:S04]  /*0260*/  LDG.E R16, desc[UR8][R6.64] ;  /* 0x0000000806107981 */ /* 0x000f68000c1e1900 */
[----:B------:R-:W5:Y:S04]  /*0270*/  LDG.E R22, desc[UR8][R6.64+0x80] ;  /* 0x0000800806167981 */ /* 0x000f68000c1e1900 */
[----:B------:R-:W5:Y:S04]  /*0280*/  LDG.E R24, desc[UR8][R4.64] ;  /* 0x0000000804187981 */ /* 0x000f68000c1e1900 */
[----:B------:R1:W5:Y:S04]  /*0290*/  LDG.E R28, desc[UR8][R4.64+0x80] ;  /* 0x00008008041c7981 */ /* 0x000368000c1e1900 */
[----:B------:R-:W5:Y:S04]  /*02a0*/  LDG.E R26, desc[UR8][R8.64] ;  /* 0x00000008081a7981 */ /* 0x000f68000c1e1900 */
[----:B------:R-:W5:Y:S01]  /*02b0*/  LDG.E R25, desc[UR8][R8.64+0x80] ;  /* 0x0000800808197981 */ /* 0x000f62000c1e1900 */
[----:B------:R-:W0:Y:S01]  /*02c0*/  S2UR UR7, SR_CgaCtaId ;  /* 0x00000000000779c3 */ /* 0x000e220000008800 */
[----:B------:R-:W-:-:S02]  /*02d0*/  UMOV UR4, 0x400 ;  /* 0x0000040000047882 */ /* 0x000fc40000000000 */
[----:B------:R-:W-:Y:S02]  /*02e0*/  UIADD3 UR5, UPT, UPT, UR4, 0x8000, URZ ;  /* 0x0000800004057890 */ /* 0x000fe4000fffe0ff */
[----:B------:R-:W-:Y:S02]  /*02f0*/  UIADD3 UR6, UPT, UPT, UR4, 0x4000, URZ ;  /* 0x0000400004067890 */ /* 0x000fe4000fffe0ff */
[----:B0-----:R-:W-:Y:S02]  /*0300*/  ULEA UR5, UR7, UR5, 0x18 ;  /* 0x0000000507057291 */ /* 0x001fe4000f8ec0ff */
[----:B------:R-:W-:Y:S02]  /*0310*/  ULEA UR4, UR7, UR4, 0x18 ;  /* 0x0000000407047291 */ /* 0x000fe4000f8ec0ff */
[----:B------:R-:W-:Y:S02]  /*0320*/  ULEA UR6, UR7, UR6, 0x18 ;  /* 0x0000000607067291 */ /* 0x000fe4000f8ec0ff */
[----:B------:R-:W-:-:S02]  /*0330*/  LEA R13, R11, UR5, 0x8 ;  /* 0x000000050b0d7c11 */ /* 0x000fc4000f8e40ff */
[C---:B-1----:R-:W-:Y:S02]  /*0340*/  LEA R5, R11.reuse, UR4, 0x8 ;  /* 0x000000040b057c11 */ /* 0x042fe4000f8e40ff */
[----:B------:R-:W-:Y:S01]  /*0350*/  LEA R11, R11, UR6, 0x8 ;  /* 0x000000060b0b7c11 */ /* 0x000fe2000f8e40ff */
[C---:B------:R-:W-:Y:S02]  /*0360*/  IMAD R0, R10.reuse, 0x4, R13 ;  /* 0x000000040a007824 */ /* 0x040fe400078e020d */
[C---:B------:R-:W-:Y:S02]  /*0370*/  IMAD R7, R10.reuse, 0x4, R5 ;  /* 0x000000040a077824 */ /* 0x040fe400078e0205 */
[C---:B------:R-:W-:Y:S01]  /*0380*/  IMAD R11, R10.reuse, 0x4, R11 ;  /* 0x000000040a0b7824 */ /* 0x040fe200078e020b */
[----:B------:R-:W-:Y:S01]  /*0390*/  LEA R10, R10, UR6, 0x2 ;  /* 0x000000060a0a7c11 */ /* 0x000fe2000f8e10ff */
[----:B------:R-:W-:Y:S01]  /*03a0*/  UMOV UR4, 0x2000 ;  /* 0x0000200000047882 */ /* 0x000fe20000000000 */
[----:B--2---:R-:W-:Y:S04]  /*03b0*/  STS [R0], R17 ;  /* 0x0000001100007388 */ /* 0x004fe80000000800 */
[----:B---3--:R-:W-:Y:S04]  /*03c0*/  STS [R0+0x2000], R19 ;  /* 0x0020001300007388 */ /* 0x008fe80000000800 */
[----:B----4-:R-:W-:Y:S04]  /*03d0*/  STS [R0+0x80], R15 ;  /* 0x0000800f00007388 */ /* 0x010fe80000000800 */
[----:B-----5:R-:W-:Y:S04]  /*03e0*/  STS [R0+0x2080], R23 ;  /* 0x0020801700007388 */ /* 0x020fe80000000800 */
[----:B------:R-:W-:Y:S04]  /*03f0*/  STS [R7], R14 ;  /* 0x0000000e07007388 */ /* 0x000fe80000000800 */
[----:B------:R-:W-:Y:S04]  /*0400*/  STS [R7+0x80], R18 ;  /* 0x0000801207007388 */ /* 0x000fe80000000800 */
[----:B------:R-:W-:Y:S04]  /*0410*/  STS [R7+0x2000], R16 ;  /* 0x0020001007007388 */ /* 0x000fe80000000800 */
[----:B------:R0:W-:Y:S04]  /*0420*/  STS [R7+0x2080], R22 ;  /* 0x0020801607007388 */ /* 0x0001e80000000800 */
[----:B------:R1:W-:Y:S04]  /*0430*/  STS [R11], R24 ;  /* 0x000000180b007388 */ /* 0x0003e80000000800 */
[----:B------:R1:W-:Y:S04]  /*0440*/  STS [R11+0x80], R28 ;  /* 0x0000801c0b007388 */ /* 0x0003e80000000800 */
[----:B------:R1:W-:Y:S04]  /*0450*/  STS [R11+0x2000], R26 ;  /* 0x0020001a0b007388 */ /* 0x0003e80000000800 */
[----:B------:R1:W-:Y:S01]  /*0460*/  STS [R11+0x2080], R25 ;  /* 0x002080190b007388 */ /* 0x0003e20000000800 */
[----:B------:R-:W-:Y:S06]  /*0470*/  BAR.SYNC.DEFER_BLOCKING 0x0 ;  /* 0x0000000000007b1d */ /* 0x000fec0000010000 */
[----:B------:R1:W2:Y:S04]  /*0480*/  LDS R17, [R0] ;  /* 0x0000000000117984 */ /* 0x0002a80000000800 */
[----:B------:R1:W3:Y:S04]  /*0490*/  LDS R13, [R0+0x2000] ;  /* 0x00200000000d7984 */ /* 0x0002e80000000800 */
[----:B------:R1:W4:Y:S04]  /*04a0*/  LDS R15, [R0+0x80] ;  /* 0x00008000000f7984 */ /* 0x0003280000000800 */
[----:B------:R1:W1:Y:S01]  /*04b0*/  LDS R19, [R0+0x2080] ;  /* 0x0020800000137984 */ /* 0x0002620000000800 */
[----:B0-----:R-:W-:-:S02]  /*04c0*/  VIADD R22, R5, 0x2000 ;  /* 0x0000200005167836 */ /* 0x001fc40000000000 */
[----:B------:R-:W-:-:S07]  /*04d0*/  VIADD R23, R10, 0x400 ;  /* 0x000004000a177836 */ /* 0x000fce0000000000 */
.L_x_0:
[----:B------:R-:W-:Y:S01]  /*04e0*/  LDS R16, [R23+-0x400] ;  /* 0xfffc000017107984 */ /* 0x000fe20000000800 */
[----:B------:R-:W-:-:S03]  /*04f0*/  UIADD3 UR4, UPT, UPT, UR4, 0x20, URZ ;  /* 0x0000002004047890 */ /* 0x000fc6000fffe0ff */
[----:B------:R-:W2:Y:S01]  /*0500*/  LDS.128 R4, [R22+-0x2000] ;  /* 0xffe0000016047984 */ /* 0x000ea20000000c00 */
[----:B------:R-:W-:-:S03]  /*0510*/  UISETP.NE.AND UP0, UPT, UR4, 0x2100, UPT ;  /* 0x000021000400788c */ /* 0x000fc6000bf05270 */
[----:B------:R-:W4:Y:S04]  /*0520*/  LDS R18, [R23+-0x380] ;  /* 0xfffc800017127984 */ /* 0x000f280000000800 */
[----:B-1----:R-:W3:Y:S04]  /*0530*/  LDS.128 R8, [R22] ;  /* 0x0000000016087984 */ /* 0x002ee80000000c00 */
[----:B------:R-:W0:Y:S04]  /*0540*/  LDS R12, [R23+-0x300] ;  /* 0xfffd0000170c7984 */ /* 0x000e280000000800 */
[----:B------:R-:W1:Y:S04]  /*0550*/  LDS R14, [R23+-0x280] ;  /* 0xfffd8000170e7984 */ /* 0x000e680000000800 */
[----:B------:R-:W5:Y:S04]  /*0560*/  LDS R27, [R23+-0x200] ;  /* 0xfffe0000171b7984 */ /* 0x000f680000000800 */
[----:B------:R-:W5:Y:S04]  /*0570*/  LDS R25, [R23+-0x180] ;  /* 0xfffe800017197984 */ /* 0x000f680000000800 */
[----:B------:R-:W5:Y:S01]  /*0580*/  LDS R24, [R23+-0x100] ;  /* 0xffff000017187984 */ /* 0x000f620000000800 */
[----:B--2---:R-:W-:-:S02]  /*0590*/  VIADDMNMX R17, R16, R4, R17, PT ;  /* 0x0000000410117246 */ /* 0x004fc40003800111 */
[----:B----4-:R-:W-:Y:S02]  /*05a0*/  VIADDMNMX R15, R18, R4, R15, PT ;  /* 0x00000004120f7246 */ /* 0x010fe4000380010f */
[----:B------:R-:W2:Y:S01]  /*05b0*/  LDS R4, [R23+-0x80] ;  /* 0xffff800017047984 */ /* 0x000ea20000000800 */
[----:B---3--:R-:W-:Y:S02]  /*05c0*/  VIADDMNMX R13, R16, R8, R13, PT ;  /* 0x00000008100d7246 */ /* 0x008fe4000380010d */
[----:B------:R-:W-:Y:S02]  /*05d0*/  VIADDMNMX R8, R8, R18, R19, PT ;  /* 0x0000001208087246 */ /* 0x000fe40003800113 */
[C---:B0-----:R-:W-:Y:S02]  /*05e0*/  VIADDMNMX R17, R12.reuse, R5, R17, PT ;  /* 0x000000050c117246 */ /* 0x041fe40003800111 */
[----:B------:R-:W-:Y:S02]  /*05f0*/  VIADDMNMX R13, R12, R9, R13, PT ;  /* 0x000000090c0d7246 */ /* 0x000fe4000380010d */
[----:B-1----:R-:W-:-:S02]  /*0600*/  VIADDMNMX R15, R14, R5, R15, PT ;  /* 0x000000050e0f7246 */ /* 0x002fc4000380010f */
[----:B------:R-:W-:Y:S01]  /*0610*/  VIADDMNMX R9, R9, R14, R8, PT ;  /* 0x0000000e09097246 */ /* 0x000fe20003800108 */
[----:B------:R-:W-:Y:S01]  /*0620*/  LDS R5, [R23] ;  /* 0x0000000017057984 */ /* 0x000fe20000000800 */
[C---:B-----5:R-:W-:Y:S02]  /*0630*/  VIADDMNMX R8, R27.reuse, R6, R17, PT ;  /* 0x000000061b087246 */ /* 0x060fe40003800111 */
[----:B------:R-:W-:Y:S01]  /*0640*/  VIADDMNMX R27, R27, R10, R13, PT ;  /* 0x0000000a1b1b7246 */ /* 0x000fe2000380010d */
[----:B------:R-:W-:Y:S01]  /*0650*/  LDS.128 R16, [R22+0x10] ;  /* 0x0000100016107984 */ /* 0x000fe20000000c00 */
[----:B------:R-:W-:Y:S02]  /*0660*/  VIADDMNMX R26, R25, R6, R15, PT ;  /* 0x00000006191a7246 */ /* 0x000fe4000380010f */
[----:B------:R-:W-:Y:S01]  /*0670*/  VIADDMNMX R10, R10, R25, R9, PT ;  /* 0x000000190a0a7246 */ /* 0x000fe20003800109 */
[----:B------:R0:W1:Y:S01]  /*0680*/  LDS.128 R12, [R22+-0x1ff0] ;  /* 0xffe01000160c7984 */ /* 0x0000620000000c00 */
[----:B------:R-:W-:-:S02]  /*0690*/  VIADDMNMX R6, R24, R7, R8, PT ;  /* 0x0000000718067246 */ /* 0x000fc40003800108 */
[----:B------:R-:W-:Y:S01]  /*06a0*/  VIADDMNMX R24, R24, R11, R27, PT ;  /* 0x0000000b18187246 */ /* 0x000fe2000380011b */
[----:B------:R-:W3:Y:S04]  /*06b0*/  LDS R9, [R23+0x80] ;  /* 0x0000800017097984 */ /* 0x000ee80000000800 */
[----:B------:R-:W4:Y:S01]  /*06c0*/  LDS R8, [R23+0x100] ;  /* 0x0001000017087984 */ /* 0x000f220000000800 */
[----:B0-----:R-:W-:-:S03]  /*06d0*/  VIADD R22, R22, 0x20 ;  /* 0x0000002016167836 */ /* 0x001fc60000000000 */
[----:B------:R-:W0:Y:S01]  /*06e0*/  LDS R25, [R23+0x200] ;  /* 0x0002000017197984 */ /* 0x000e220000000800 */
[----:B--2---:R-:W-:Y:S02]  /*06f0*/  VIADDMNMX R7, R4, R7, R26, PT ;  /* 0x0000000704077246 */ /* 0x004fe4000380011a */
[----:B------:R-:W-:Y:S02]  /*0700*/  VIADDMNMX R26, R11, R4, R10, PT ;  /* 0x000000040b1a7246 */ /* 0x000fe4000380010a */
[----:B------:R-:W2:Y:S04]  /*0710*/  LDS R10, [R23+0x180] ;  /* 0x00018000170a7984 */ /* 0x000ea80000000800 */
[----:B------:R-:W5:Y:S04]  /*0720*/  LDS R11, [R23+0x280] ;  /* 0x00028000170b7984 */ /* 0x000f680000000800 */
[----:B------:R-:W-:Y:S01]  /*0730*/  LDS R4, [R23+0x380] ;  /* 0x0003800017047984 */ /* 0x000fe20000000800 */
[----:B-1----:R-:W-:-:S02]  /*0740*/  VIADDMNMX R6, R5, R12, R6, PT ;  /* 0x0000000c05067246 */ /* 0x002fc40003800106 */
[----:B------:R-:W-:Y:S02]  /*0750*/  VIADDMNMX R5, R5, R16, R24, PT ;  /* 0x0000001005057246 */ /* 0x000fe40003800118 */
[----:B------:R1:W5:Y:S01]  /*0760*/  LDS R24, [R23+0x300] ;  /* 0x0003000017187984 */ /* 0x0003620000000800 */
[----:B---3--:R-:W-:Y:S02]  /*0770*/  VIADDMNMX R7, R9, R12, R7, PT ;  /* 0x0000000c09077246 */ /* 0x008fe40003800107 */
[----:B------:R-:W-:Y:S02]  /*0780*/  VIADDMNMX R26, R16, R9, R26, PT ;  /* 0x00000009101a7246 */ /* 0x000fe4000380011a */
[C---:B----4-:R-:W-:Y:S02]  /*0790*/  VIADDMNMX R6, R8.reuse, R13, R6, PT ;  /* 0x0000000d08067246 */ /* 0x050fe40003800106 */
[----:B------:R-:W-:Y:S01]  /*07a0*/  VIADDMNMX R5, R8, R17, R5, PT ;  /* 0x0000001108057246 */ /* 0x000fe20003800105 */
[----:B-1----:R-:W-:Y:S01]  /*07b0*/  VIADD R23, R23, 0x800 ;  /* 0x0000080017177836 */ /* 0x002fe20000000000 */
[----:B0-----:R-:W-:-:S02]  /*07c0*/  VIADDMNMX R6, R25, R14, R6, PT ;  /* 0x0000000e19067246 */ /* 0x001fc40003800106 */
[----:B------:R-:W-:Y:S02]  /*07d0*/  VIADDMNMX R5, R25, R18, R5, PT ;  /* 0x0000001219057246 */ /* 0x000fe40003800105 */
[----:B--2---:R-:W-:Y:S02]  /*07e0*/  VIADDMNMX R7, R10, R13, R7, PT ;  /* 0x0000000d0a077246 */ /* 0x004fe40003800107 */
[----:B------:R-:W-:Y:S02]  /*07f0*/  VIADDMNMX R26, R17, R10, R26, PT ;  /* 0x0000000a111a7246 */ /* 0x000fe4000380011a */
[----:B-----5:R-:W-:Y:S02]  /*0800*/  VIADDMNMX R7, R11, R14, R7, PT ;  /* 0x0000000e0b077246 */ /* 0x020fe40003800107 */
[----:B------:R-:W-:Y:S02]  /*0810*/  VIADDMNMX R26, R18, R11, R26, PT ;  /* 0x0000000b121a7246 */ /* 0x000fe4000380011a */
[----:B------:R-:W-:-:S02]  /*0820*/  VIADDMNMX R17, R24, R15, R6, PT ;  /* 0x0000000f18117246 */ /* 0x000fc40003800106 */
[----:B------:R-:W-:Y:S02]  /*0830*/  VIADDMNMX R13, R24, R19, R5, PT ;  /* 0x00000013180d7246 */ /* 0x000fe40003800105 */
[----:B------:R-:W-:Y:S02]  /*0840*/  VIADDMNMX R15, R4, R15, R7, PT ;  /* 0x0000000f040f7246 */ /* 0x000fe40003800107 */
[----:B------:R-:W-:Y:S01]  /*0850*/  VIADDMNMX R19, R19, R4, R26, PT ;  /* 0x0000000413137246 */ /* 0x000fe2000380011a */
[----:B------:R-:W-:Y:S06]  /*0860*/  BRA.U UP0, `(.L_x_0) ;  /* 0xfffffffd001c7547 */ /* 0x000fec000b83ffff */
[----:B------:R-:W-:Y:S04]  /*0870*/  STG.E desc[UR8][R20.64], R17 ;  /* 0x0000001114007986 */ /* 0x000fe8000c101908 */
[----:B------:R-:W-:Y:S04]  /*0880*/  STG.E desc[UR8][R2.64], R13 ;  /* 0x0000000d02007986 */ /* 0x000fe8000c101908 */
[----:B------:R-:W-:Y:S04]  /*0890*/  STG.E desc[UR8][R20.64+0x80], R15 ;  /* 0x0000800f14007986 */ /* 0x000fe8000c101908 */
[----:B------:R-:W-:Y:S04]  /*08a0*/  STS [R0], R17 ;  /* 0x0000001100007388 */ /* 0x000fe80000000800 */
[----:B------:R-:W-:Y:S04]  /*08b0*/  STS [R0+0x2000], R13 ;  /* 0x0020000d00007388 */ /* 0x000fe80000000800 */
[----:B------:R-:W-:Y:S04]  /*08c0*/  STS [R0+0x80], R15 ;  /* 0x0000800f00007388 */ /* 0x000fe80000000800 */
[----:B------:R-:W-:Y:S04]  /*08d0*/  STS [R0+0x2080], R19 ;  /* 0x0020801300007388 */ /* 0x000fe80000000800 */
[----:B------:R-:W-:Y:S01]  /*08e0*/  STG.E desc[UR8][R2.64+0x80], R19 ;  /* 0x0000801302007986 */ /* 0x000fe2000c101908 */
[----:B------:R-:W-:Y:S05]  /*08f0*/  EXIT ;  /* 0x000000000000794d */ /* 0x000fea0003800000 */
.L_x_1:
[----:B------:R-:W-:-:S00]  /*0900*/  BRA `(.L_x_1) ;  /* 0xfffffffc00fc7947 */ /* 0x000fc0000383ffff */
[----:B------:R-:W-:-:S00]  /*0910*/  NOP ;  /* 0x0000000000007918 */ /* 0x000fc00000000000 */
        /* <DEDUP_REMOVED lines=14> */
.L_x_6:


//--------------------- .text._Z6Phase2Piii       --------------------------
	.section	.text._Z6Phase2Piii,"ax",@progbits
	.align	128
        .global         _Z6Phase2Piii
        .type           _Z6Phase2Piii,@function
        .size           _Z6Phase2Piii,(.L_x_7 - _Z6Phase2Piii)
        .other          _Z6Phase2Piii,@"STO_CUDA_ENTRY STV_DEFAULT"
_Z6Phase2Piii:
.text._Z6Phase2Piii:
[----:B------:R-:W-:Y:S01]  /*0000*/  LDC R1, c[0x0][0x37c] ;  /* 0x0000df00ff017b82 */ /* 0x000fe20000000800 */
[----:B------:R-:W0:Y:S07]  /*0010*/  S2R R7, SR_CTAID.X ;  /* 0x0000000000077919 */ /* 0x000e2e0000002500 */
[----:B------:R-:W0:Y:S02]  /*0020*/  LDC R2, c[0x0][0x388] ;  /* 0x0000e200ff027b82 */ /* 0x000e240000000800 */
[----:B0-----:R-:W-:-:S13]  /*0030*/  ISETP.NE.AND P0, PT, R7, R2, PT ;  /* 0x000000020700720c */ /* 0x001fda0003f05270 */
[----:B------:R-:W-:Y:S05]  /*0040*/  @!P0 EXIT ;  /* 0x000000000000894d */ /* 0x000fea0003800000 */
[----:B------:R-:W0:Y:S01]  /*0050*/  S2R R10, SR_TID.Y ;  /* 0x00000000000a7919 */ /* 0x000e220000002200 */
[----:B------:R-:W1:Y:S01]  /*0060*/  LDC R12, c[0x0][0x38c] ;  /* 0x0000e300ff0c7b82 */ /* 0x000e620000000800 */
[----:B------:R-:W-:Y:S01]  /*0070*/  IMAD.SHL.U32 R3, R2, 0x40, RZ ;  /* 0x0000004002037824 */ /* 0x000fe200078e00ff */
[----:B------:R-:W2:Y:S01]  /*0080*/  LDCU.64 UR8, c[0x0][0x358] ;  /* 0x00006b00ff0877ac */ /* 0x000ea20008000a00 */
[----:B------:R-:W3:Y:S05]  /*0090*/  S2R R0, SR_TID.X ;  /* 0x0000000000007919 */ /* 0x000eea0000002100 */
[----:B------:R-:W4:Y:S01]  /*00a0*/  LDC.64 R14, c[0x0][0x380] ;  /* 0x0000e000ff0e7b82 */ /* 0x000f220000000a00 */
[----:B-1----:R-:W-:-:S02]  /*00b0*/  IMAD R9, R3, R12, R3 ;  /* 0x0000000c03097224 */ /* 0x002fc400078e0203 */
[--C-:B0-----:R-:W-:Y:S02]  /*00c0*/  IMAD R2, R7, 0x40, R10.reuse ;  /* 0x0000004007027824 */ /* 0x101fe400078e020a */
[-C--:B------:R-:W-:Y:S02]  /*00d0*/  IMAD R9, R10, R12.reuse, R9 ;  /* 0x0000000c0a097224 */ /* 0x080fe400078e0209 */
[C---:B------:R-:W-:Y:S02]  /*00e0*/  VIADD R4, R2.reuse, 0x20 ;  /* 0x0000002002047836 */ /* 0x040fe40000000000 */
[----:B------:R-:W-:Y:S02]  /*00f0*/  IMAD R5, R2, R12, R3 ;  /* 0x0000000c02057224 */ /* 0x000fe400078e0203 */
[----:B------:R-:W-:Y:S02]  /*0100*/  IMAD.IADD R2, R3, 0x1, R10 ;  /* 0x0000000103027824 */ /* 0x000fe400078e020a */
[----:B---3--:R-:W-:-:S02]  /*0110*/  IMAD R7, R7, 0x40, R0 ;  /* 0x0000004007077824 */ /* 0x008fc400078e0200 */
[-C--:B------:R-:W-:Y:S02]  /*0120*/  IMAD R3, R4, R12.reuse, R3 ;  /* 0x0000000c04037224 */ /* 0x080fe400078e0203 */
[C---:B------:R-:W-:Y:S02]  /*0130*/  VIADD R4, R2.reuse, 0x20 ;  /* 0x0000002002047836 */ /* 0x040fe40000000000 */
[----:B------:R-:W-:Y:S02]  /*0140*/  IMAD R11, R2, R12, R7 ;  /* 0x0000000c020b7224 */ /* 0x000fe400078e0207 */
[--C-:B------:R-:W-:Y:S02]  /*0150*/  IMAD.IADD R13, R9, 0x1, R0.reuse ;  /* 0x00000001090d7824 */ /* 0x100fe400078e0200 */
[--C-:B------:R-:W-:Y:S02]  /*0160*/  IMAD.IADD R5, R5, 0x1, R0.reuse ;  /* 0x0000000105057824 */ /* 0x100fe400078e0200 */
[----:B------:R-:W-:-:S02]  /*0170*/  IMAD.IADD R3, R3, 0x1, R0 ;  /* 0x0000000103037824 */ /* 0x000fc400078e0200 */
[----:B------:R-:W-:Y:S02]  /*0180*/  IMAD R17, R4, R12, R7 ;  /* 0x0000000c04117224 */ /* 0x000fe400078e0207 */
[----:B----4-:R-:W-:-:S04]  /*0190*/  IMAD.WIDE R6, R11, 0x4, R14 ;  /* 0x000000040b067825 */ /* 0x010fc800078e020e */
[----:B------:R-:W-:Y:S01]  /*01a0*/  IMAD R11, R12, 0x20, R13 ;  /* 0x000000200c0b7824 */ /* 0x000fe200078e020d */
[----:B--2---:R-:W2:Y:S01]  /*01b0*/  LDG.E R19, desc[UR8][R6.64+0x80] ;  /* 0x0000800806137981 */ /* 0x004ea2000c1e1900 */
[----:B------:R-:W-:-:S04]  /*01c0*/  IMAD.WIDE R8, R5, 0x4, R14 ;  /* 0x0000000405087825 */ /* 0x000fc800078e020e */
[--C-:B------:R-:W-:Y:S01]  /*01d0*/  IMAD.WIDE R4, R3, 0x4, R14.reuse ;  /* 0x0000000403047825 */ /* 0x100fe200078e020e */
[----:B------:R-:W3:Y:S03]  /*01e0*/  LDG.E R22, desc[UR8][R8.64] ;  /* 0x0000000808167981 */ /* 0x000ee6000c1e1900 */
[--C-:B------:R-:W-:Y:S01]  /*01f0*/  IMAD.WIDE R12, R13, 0x4, R14.reuse ;  /* 0x000000040d0c7825 */ /* 0x100fe200078e020e */
[----:B------:R-:W4:Y:S03]  /*0200*/  LDG.E R18, desc[UR8][R4.64] ;  /* 0x0000000804127981 */ /* 0x000f26000c1e1900 */
[--C-:B------:R-:W-:Y:S01]  /*0210*/  IMAD.WIDE R2, R17, 0x4, R14.reuse ;  /* 0x0000000411027825 */ /* 0x100fe200078e020e */
[----:B------:R-:W5:Y:S03]  /*0220*/  LDG.E R16, desc[UR8][R8.64+0x80] ;  /* 0x0000800808107981 */ /* 0x000f66000c1e1900 */
[----:B------:R-:W-:Y:S01]  /*0230*/  IMAD.WIDE R14, R11, 0x4, R14 ;  /* 0x000000040b0e7825 */ /* 0x000fe200078e020e */
[----:B------:R-:W2:Y:S04]  /*0240*/  LDG.E R20, desc[UR8][R4.64+0x80] ;  /* 0x0000800804147981 */ /* 0x000ea8000c1e1900 */
[----:B------:R-:W2:Y:S04]  /*0250*/  LDG.E R17, desc[UR8][R6.64] ;  /* 0x0000000806117981 */ /* 0x000ea8000c1e1900 */
[----:B------:R-:W2:Y:S04]  /*0260*/  LDG.E R27, desc[UR8][R2.64] ;  /* 0x00000008021b7981 */ /* 0x000ea8000c1e1900 */
[----:B------:R-:W2:Y:S04]  /*0270*/  LDG.E R25, desc[UR8][R2.64+0x80] ;  /* 0x0000800802197981 */ /* 0x000ea8000c1e1900 */
[----:B------:R-:W2:Y:S04]  /*0280*/  LDG.E R23, desc[UR8][R12.64] ;  /* 0x000000080c177981 */ /* 0x000ea8000c1e1900 */
[----:B------:R0:W2:Y:S04]  /*0290*/  LDG.E R26, desc[UR8][R12.64+0x80] ;  /* 0x000080080c1a7981 */ /* 0x0000a8000c1e1900 */
[----:B------:R-:W2:Y:S04]  /*02a0*/  LDG.E R24, desc[UR8][R14.64] ;  /* 0x000000080e187981 */ /* 0x000ea8000c1e1900 */
[----:B------:R1:W2:Y:S01]  /*02b0*/  LDG.E R28, desc[UR8][R14.64+0x80] ;  /* 0x000080080e1c7981 */ /* 0x0002a2000c1e1900 */
        /* <DEDUP_REMOVED lines=8> */
[C---:B------:R-:W-:Y:S02]  /*0340*/  LEA R13, R10.reuse, UR6, 0x8 ;  /* 0x000000060a0d7c11 */ /* 0x040fe4000f8e40ff */
[----:B-1----:R-:W-:Y:S01]  /*0350*/  LEA R15, R10, UR4, 0x8 ;  /* 0x000000040a0f7c11 */ /* 0x002fe2000f8e40ff */
[C---:B------:R-:W-:Y:S02]  /*0360*/  IMAD R11, R0.reuse, 0x4, R11 ;  /* 0x00000004000b7824 */ /* 0x040fe400078e020b */
[C---:B------:R-:W-:Y:S02]  /*0370*/  IMAD R12, R0.reuse, 0x4, R13 ;  /* 0x00000004000c7824 */ /* 0x040fe400078e020d */
[----:B------:R-:W-:Y:S01]  /*0380*/  IMAD R29, R0, 0x4, R15 ;  /* 0x00000004001d7824 */ /* 0x000fe200078e020f */
[----:B------:R-:W-:-:S05]  /*0390*/  LEA R10, R10, 0x2000, 0x8 ;  /* 0x000020000a0a7811 */ /* 0x000fca00078e40ff */
[----:B------:R-:W-:Y:S01]  /*03a0*/  VIADD R14, R10, UR5 ;  /* 0x000000050a0e7c36 */ /* 0x000fe20008000000 */
[----:B---3--:R-:W-:Y:S04]  /*03b0*/  STS [R11], R22 ;  /* 0x000000160b007388 */ /* 0x008fe80000000800 */
[----:B----4-:R-:W-:Y:S04]  /*03c0*/  STS [R11+0x2000], R18 ;  /* 0x002000120b007388 */ /* 0x010fe80000000800 */
[----:B-----5:R-:W-:Y:S04]  /*03d0*/  STS [R11+0x80], R16 ;  /* 0x000080100b007388 */ /* 0x020fe80000000800 */
[----:B--2---:R-:W-:Y:S04]  /*03e0*/  STS [R11+0x2080], R20 ;  /* 0x002080140b007388 */ /* 0x004fe80000000800 */
[----:B------:R-:W-:Y:S04]  /*03f0*/  STS [R12], R17 ;  /* 0x000000110c007388 */ /* 0x000fe80000000800 */
[----:B------:R-:W-:Y:S04]  /*0400*/  STS [R12+0x2000], R27 ;  /* 0x0020001b0c007388 */ /* 0x000fe80000000800 */
[----:B------:R-:W-:Y:S04]  /*0410*/  STS [R12+0x80], R19 ;  /* 0x000080130c007388 */ /* 0x000fe80000000800 */
[----:B------:R-:W-:Y:S04]  /*0420*/  STS [R12+0x2080], R25 ;  /* 0x002080190c007388 */ /* 0x000fe80000000800 */
        /* <DEDUP_REMOVED lines=8> */
[----:B------:R1:W1:Y:S04]  /*04b0*/  LDS R18, [R11+0x2080] ;  /* 0x002080000b127984 */ /* 0x0002680000000800 */
[----:B------:R0:W1:Y:S04]  /*04c0*/  LDS R19, [R12] ;  /* 0x000000000c137984 */ /* 0x0000680000000800 */
[----:B------:R0:W1:Y:S04]  /*04d0*/  LDS R17, [R12+0x2000] ;  /* 0x002000000c117984 */ /* 0x0000680000000800 */
[----:B------:R1:W1:Y:S04]  /*04e0*/  LDS R15, [R12+0x80] ;  /* 0x000080000c0f7984 */ /* 0x0002680000000800 */
[----:B------:R1:W1:Y:S01]  /*04f0*/  LDS R13, [R12+0x2080] ;  /* 0x002080000c0d7984 */ /* 0x0002620000000800 */
[----:B0-----:R-:W-:Y:S01]  /*0500*/  LEA R23, R0, 0x200, 0x2 ;  /* 0x0000020000177811 */ /* 0x001fe200078e10ff */
[----:B------:R-:W-:-:S04]  /*0510*/  VIADD R16, R10, UR4 ;  /* 0x000000040a107c36 */ /* 0x000fc80008000000 */
[C---:B------:R-:W-:Y:S02]  /*0520*/  VIADD R10, R23.reuse, UR6 ;  /* 0x00000006170a7c36 */ /* 0x040fe40008000000 */
[----:B------:R-:W-:Y:S01]  /*0530*/  VIADD R0, R23, UR4 ;  /* 0x0000000417007c36 */ /* 0x000fe20008000000 */
[----:B------:R-:W-:-:S06]  /*0540*/  UMOV UR4, 0x2000 ;  /* 0x0000200000047882 */ /* 0x000fcc0000000000 */
.L_x_2:
[----:B------:R-:W-:Y:S01]  /*0550*/  LDS R23, [R14+-0x2000] ;  /* 0xffe000000e177984 */ /* 0x000fe20000000800 */
[----:B------:R-:W-:-:S03]  /*0560*/  UIADD3 UR4, UPT, UPT, UR4, 0x10, URZ ;  /* 0x0000001004047890 */ /* 0x000fc6000fffe0ff */
[----:B-1----:R-:W2:Y:S01]  /*0570*/  LDS R24, [R0+-0x200] ;  /* 0xfffe000000187984 */ /* 0x002ea20000000800 */
[----:B------:R-:W-:Y:S01]  /*0580*/  UISETP.NE.AND UP0, UPT, UR4, 0x2100, UPT ;  /* 0x000021000400788c */ /* 0x000fe2000bf05270 */
[----:B--2---:R-:W-:-:S05]  /*0590*/  VIADDMNMX R22, R24, R23, R22, PT ;  /* 0x0000001718167246 */ /* 0x004fca0003800116 */
[----:B------:R-:W-:Y:S04]  /*05a0*/  STS [R11], R22 ;  /* 0x000000160b007388 */ /* 0x000fe80000000800 */
[----:B------:R-:W3:Y:S02]  /*05b0*/  LDS R23, [R14] ;  /* 0x000000000e177984 */ /* 0x000ee40000000800 */
[----:B---3--:R-:W-:-:S05]  /*05c0*/  VIADDMNMX R24, R24, R23, R21, PT ;  /* 0x0000001718187246 */ /* 0x008fca0003800115 */
[----:B------:R-:W-:Y:S04]  /*05d0*/  STS [R11+0x2000], R24 ;  /* 0x002000180b007388 */ /* 0x000fe80000000800 */
[----:B------:R-:W-:Y:S04]  /*05e0*/  LDS R21, [R14+-0x2000] ;  /* 0xffe000000e157984 */ /* 0x000fe80000000800 */
[----:B------:R-:W4:Y:S02]  /*05f0*/  LDS R23, [R0+-0x180] ;  /* 0xfffe800000177984 */ /* 0x000f240000000800 */
[----:B----4-:R-:W-:-:S05]  /*0600*/  VIADDMNMX R20, R23, R21, R20, PT ;  /* 0x0000001517147246 */ /* 0x010fca0003800114 */
[----:B------:R-:W-:Y:S04]  /*0610*/  STS [R11+0x80], R20 ;  /* 0x000080140b007388 */ /* 0x000fe80000000800 */
[----:B0-----:R-:W0:Y:S02]  /*0620*/  LDS R21, [R14] ;  /* 0x000000000e157984 */ /* 0x001e240000000800 */
[----:B0-----:R-:W-:-:S05]  /*0630*/  VIADDMNMX R18, R21, R23, R18, PT ;  /* 0x0000001715127246 */ /* 0x001fca0003800112 */
[----:B------:R-:W-:Y:S04]  /*0640*/  STS [R11+0x2080], R18 ;  /* 0x002080120b007388 */ /* 0x000fe80000000800 */
[----:B------:R-:W-:Y:S04]  /*0650*/  LDS R26, [R16+-0x2000] ;  /* 0xffe00000101a7984 */ /* 0x000fe80000000800 */
[----:B------:R-:W0:Y:S02]  /*0660*/  LDS R21, [R10+-0x200] ;  /* 0xfffe00000a157984 */ /* 0x000e240000000800 */
[----:B0-----:R-:W-:-:S05]  /*0670*/  VIADDMNMX R19, R21, R26, R19, PT ;  /* 0x0000001a15137246 */ /* 0x001fca0003800113 */
[----:B------:R-:W-:Y:S04]  /*0680*/  STS [R12], R19 ;  /* 0x000000130c007388 */ /* 0x000fe80000000800 */
[----:B------:R-:W-:Y:S04]  /*0690*/  LDS R28, [R16] ;  /* 0x00000000101c7984 */ /* 0x000fe80000000800 */
[----:B------:R-:W0:Y:S02]  /*06a0*/  LDS R21, [R10+-0x200] ;  /* 0xfffe00000a157984 */ /* 0x000e240000000800 */
[----:B0-----:R-:W-:-:S05]  /*06b0*/  VIADDMNMX R17, R21, R28, R17, PT ;  /* 0x0000001c15117246 */ /* 0x001fca0003800111 */
[----:B------:R-:W-:Y:S04]  /*06c0*/  STS [R12+0x2000], R17 ;  /* 0x002000110c007388 */ /* 0x000fe80000000800 */
[----:B------:R-:W0:Y:S02]  /*06d0*/  LDS R21, [R10+-0x180] ;  /* 0xfffe80000a157984 */ /* 0x000e240000000800 */
[----:B0-----:R-:W-:-:S05]  /*06e0*/  VIADDMNMX R15, R21, R26, R15, PT ;  /* 0x0000001a150f7246 */ /* 0x001fca000380010f */
[----:B------:R-:W-:Y:S04]  /*06f0*/  STS [R12+0x80], R15 ;  /* 0x0000800f0c007388 */ /* 0x000fe80000000800 */
[----:B------:R-:W0:Y:S02]  /*0700*/  LDS R21, [R10+-0x180] ;  /* 0xfffe80000a157984 */ /* 0x000e240000000800 */
[----:B0-----:R-:W-:-:S05]  /*0710*/  VIADDMNMX R13, R21, R28, R13, PT ;  /* 0x0000001c150d7246 */ /* 0x001fca000380010d */
[----:B------:R-:W-:Y:S04]  /*0720*/  STS [R12+0x2080], R13 ;  /* 0x0020800d0c007388 */ /* 0x000fe80000000800 */
[----:B------:R-:W-:Y:S04]  /*0730*/  LDS R21, [R14+-0x1ffc] ;  /* 0xffe004000e157984 */ /* 0x000fe80000000800 */
[----:B------:R-:W0:Y:S02]  /*0740*/  LDS R23, [R0+-0x100] ;  /* 0xffff000000177984 */ /* 0x000e240000000800 */
[----:B0-----:R-:W-:-:S05]  /*0750*/  VIADDMNMX R22, R23, R21, R22, PT ;  /* 0x0000001517167246 */ /* 0x001fca0003800116 */
[----:B------:R-:W-:Y:S04]  /*0760*/  STS [R11], R22 ;  /* 0x000000160b007388 */ /* 0x000fe80000000800 */
[----:B------:R-:W0:Y:S02]  /*0770*/  LDS R21, [R14+0x4] ;  /* 0x000004000e157984 */ /* 0x000e240000000800 */
[----:B0-----:R-:W-:-:S05]  /*0780*/  VIADDMNMX R24, R23, R21, R24, PT ;  /* 0x0000001517187246 */ /* 0x001fca0003800118 */
[----:B------:R-:W-:Y:S04]  /*0790*/  STS [R11+0x2000], R24 ;  /* 0x002000180b007388 */ /* 0x000fe80000000800 */
[----:B------:R-:W-:Y:S04]  /*07a0*/  LDS R21, [R14+-0x1ffc] ;  /* 0xffe004000e157984 */ /* 0x000fe80000000800 */
[----:B------:R-:W0:Y:S02]  /*07b0*/  LDS R23, [R0+-0x80] ;  /* 0xffff800000177984 */ /* 0x000e240000000800 */
[----:B0-----:R-:W-:-:S05]  /*07c0*/  VIADDMNMX R20, R23, R21, R20, PT ;  /* 0x0000001517147246 */ /* 0x001fca0003800114 */
[----:B------:R-:W-:Y:S04]  /*07d0*/  STS [R11+0x80], R20 ;  /* 0x000080140b007388 */ /* 0x000fe80000000800 */
[----:B------:R-:W0:Y:S02]  /*07e0*/  LDS R21, [R14+0x4] ;  /* 0x000004000e157984 */ /* 0x000e240000000800 */
[----:B0-----:R-:W-:-:S05]  /*07f0*/  VIADDMNMX R18, R21, R23, R18, PT ;  /* 0x0000001715127246 */ /* 0x001fca0003800112 */
[----:B------:R-:W-:Y:S04]  /*0800*/  STS [R11+0x2080], R18 ;  /* 0x002080120b007388 */ /* 0x000fe80000000800 */
[----:B------:R-:W-:Y:S04]  /*0810*/  LDS R26, [R16+-0x1ffc] ;  /* 0xffe00400101a7984 */ /* 0x000fe80000000800 */
[----:B------:R-:W0:Y:S02]  /*0820*/  LDS R21, [R10+-0x100] ;  /* 0xffff00000a157984 */ /* 0x000e240000000800 */
[----:B0-----:R-:W-:-:S05]  /*0830*/  VIADDMNMX R19, R21, R26, R19, PT ;  /* 0x0000001a15137246 */ /* 0x001fca0003800113 */
[----:B------:R-:W-:Y:S04]  /*0840*/  STS [R12], R19 ;  /* 0x000000130c007388 */ /* 0x000fe80000000800 */
[----:B------:R-:W-:Y:S04]  /*0850*/  LDS R28, [R16+0x4] ;  /* 0x00000400101c7984 */ /* 0x000fe80000000800 */
        /* <DEDUP_REMOVED lines=10> */
[----:B------:R-:W0:Y:S02]  /*0900*/  LDS R23, [R0] ;  /* 0x0000000000177984 */ /* 0x000e240000000800 */
[----:B0-----:R-:W-:-:S05]  /*0910*/  VIADDMNMX R22, R23, R21, R22, PT ;  /* 0x0000001517167246 */ /* 0x001fca0003800116 */
[----:B------:R-:W-:Y:S04]  /*0920*/  STS [R11], R22 ;  /* 0x000000160b007388 */ /* 0x000fe80000000800 */
[----:B------:R-:W0:Y:S02]  /*0930*/  LDS R21, [R14+0x8] ;  /* 0x000008000e157984 */ /* 0x000e240000000800 */
[----:B0-----:R-:W-:-:S05]  /*0940*/  VIADDMNMX R24, R23, R21, R24, PT ;  /* 0x0000001517187246 */ /* 0x001fca0003800118 */
[----:B------:R-:W-:Y:S04]  /*0950*/  STS [R11+0x2000], R24 ;  /* 0x002000180b007388 */ /* 0x000fe80000000800 */
[----:B------:R-:W-:Y:S04]  /*0960*/  LDS R21, [R14+-0x1ff8] ;  /* 0xffe008000e157984 */ /* 0x000fe80000000800 */
[----:B------:R-:W0:Y:S02]  /*0970*/  LDS R23, [R0+0x80] ;  /* 0x0000800000177984 */ /* 0x000e240000000800 */
[----:B0-----:R-:W-:-:S05]  /*0980*/  VIADDMNMX R20, R23, R21, R20, PT ;  /* 0x0000001517147246 */ /* 0x001fca0003800114 */
[----:B------:R-:W-:Y:S04]  /*0990*/  STS [R11+0x80], R20 ;  /* 0x000080140b007388 */ /* 0x000fe80000000800 */
[----:B------:R-:W0:Y:S02]  /*09a0*/  LDS R21, [R14+0x8] ;  /* 0x000008000e157984 */ /* 0x000e240000000800 */
[----:B0-----:R-:W-:-:S05]  /*09b0*/  VIADDMNMX R18, R21, R23, R18, PT ;  /* 0x0000001715127246 */ /* 0x001fca0003800112 */
[----:B------:R-:W-:Y:S04]  /*09c0*/  STS [R11+0x2080], R18 ;  /* 0x002080120b007388 */ /* 0x000fe80000000800 */
[----:B------:R-:W-:Y:S04]  /*09d0*/  LDS R26, [R16+-0x1ff8] ;  /* 0xffe00800101a7984 */ /* 0x000fe80000000800 */
[----:B------:R-:W0:Y:S02]  /*09e0*/  LDS R21, [R10] ;  /* 0x000000000a157984 */ /* 0x000e240000000800 */
[----:B0-----:R-:W-:-:S05]  /*09f0*/  VIADDMNMX R19, R21, R26, R19, PT ;  /* 0x0000001a15137246 */ /* 0x001fca0003800113 */
[----:B------:R-:W-:Y:S04]  /*0a00*/  STS [R12], R19 ;  /* 0x000000130c007388 */ /* 0x000fe80000000800 */
[----:B------:R-:W-:Y:S04]  /*0a10*/  LDS R28, [R16+0x8] ;  /* 0x00000800101c7984 */ /* 0x000fe80000000800 */
[----:B------:R-:W0:Y:S02]  /*0a20*/  LDS R21, [R10] ;  /* 0x000000000a157984 */ /* 0x000e240000000800 */
[----:B0-----:R-:W-:-:S05]  /*0a30*/  VIADDMNMX R17, R21, R28, R17, PT ;  /* 0x0000001c15117246 */ /* 0x001fca0003800111 */
[----:B------:R-:W-:Y:S04]  /*0a40*/  STS [R12+0x2000], R17 ;  /* 0x002000110c007388 */ /* 0x000fe80000000800 */
[----:B------:R-:W0:Y:S02]  /*0a50*/  LDS R21, [R10+0x80] ;  /* 0x000080000a157984 */ /* 0x000e240000000800 */
[----:B0-----:R-:W-:-:S05]  /*0a60*/  VIADDMNMX R15, R21, R26, R15, PT ;  /* 0x0000001a150f7246 */ /* 0x001fca000380010f */
[----:B------:R-:W-:Y:S04]  /*0a70*/  STS [R12+0x80], R15 ;  /* 0x0000800f0c007388 */ /* 0x000fe80000000800 */
[----:B------:R-:W0:Y:S02]  /*0a80*/  LDS R21, [R10+0x80] ;  /* 0x000080000a157984 */ /* 0x000e240000000800 */
[----:B0-----:R-:W-:-:S05]  /*0a90*/  VIADDMNMX R13, R21, R28, R13, PT ;  /* 0x0000001c150d7246 */ /* 0x001fca000380010d */
[----:B------:R-:W-:Y:S04]  /*0aa0*/  STS [R12+0x2080], R13 ;  /* 0x0020800d0c007388 */ /* 0x000fe80000000800 */
[----:B------:R-:W-:Y:S04]  /*0ab0*/  LDS R21, [R14+-0x1ff4] ;  /* 0xffe00c000e157984 */ /* 0x000fe80000000800 */
[----:B------:R-:W0:Y:S02]  /*0ac0*/  LDS R23, [R0+0x100] ;  /* 0x0001000000177984 */ /* 0x000e240000000800 */
[----:B0-----:R-:W-:-:S05]  /*0ad0*/  VIADDMNMX R22, R23, R21, R22, PT ;  /* 0x0000001517167246 */ /* 0x001fca0003800116 */
[----:B------:R-:W-:Y:S04]  /*0ae0*/  STS [R11], R22 ;  /* 0x000000160b007388 */ /* 0x000fe80000000800 */
[----:B------:R-:W0:Y:S02]  /*0af0*/  LDS R21, [R14+0xc] ;  /* 0x00000c000e157984 */ /* 0x000e240000000800 */
[----:B0-----:R-:W-:-:S05]  /*0b00*/  VIADDMNMX R21, R23, R21, R24, PT ;  /* 0x0000001517157246 */ /* 0x001fca0003800118 */
[----:B------:R-:W-:Y:S04]  /*0b10*/  STS [R11+0x2000], R21 ;  /* 0x002000150b007388 */ /* 0x000fe80000000800 */
[----:B------:R-:W-:Y:S04]  /*0b20*/  LDS R23, [R14+-0x1ff4] ;  /* 0xffe00c000e177984 */ /* 0x000fe80000000800 */
[----:B------:R0:W1:Y:S02]  /*0b30*/  LDS R25, [R0+0x180] ;  /* 0x0001800000197984 */ /* 0x0000640000000800 */
[----:B0-----:R-:W-:Y:S01]  /*0b40*/  VIADD R0, R0, 0x400 ;  /* 0x0000040000007836 */ /* 0x001fe20000000000 */
[----:B-1----:R-:W-:-:S05]  /*0b50*/  VIADDMNMX R20, R25, R23, R20, PT ;  /* 0x0000001719147246 */ /* 0x002fca0003800114 */
[----:B------:R-:W-:Y:S04]  /*0b60*/  STS [R11+0x80], R20 ;  /* 0x000080140b007388 */ /* 0x000fe80000000800 */
[----:B------:R0:W1:Y:S02]  /*0b70*/  LDS R23, [R14+0xc] ;  /* 0x00000c000e177984 */ /* 0x0000640000000800 */
[----:B0-----:R-:W-:Y:S01]  /*0b80*/  VIADD R14, R14, 0x10 ;  /* 0x000000100e0e7836 */ /* 0x001fe20000000000 */
[----:B-1----:R-:W-:-:S05]  /*0b90*/  VIADDMNMX R18, R23, R25, R18, PT ;  /* 0x0000001917127246 */ /* 0x002fca0003800112 */
[----:B------:R-:W-:Y:S04]  /*0ba0*/  STS [R11+0x2080], R18 ;  /* 0x002080120b007388 */ /* 0x000fe80000000800 */
[----:B------:R-:W-:Y:S04]  /*0bb0*/  LDS R24, [R16+-0x1ff4] ;  /* 0xffe00c0010187984 */ /* 0x000fe80000000800 */
[----:B------:R-:W0:Y:S02]  /*0bc0*/  LDS R23, [R10+0x100] ;  /* 0x000100000a177984 */ /* 0x000e240000000800 */
[----:B0-----:R-:W-:-:S05]  /*0bd0*/  VIADDMNMX R19, R23, R24, R19, PT ;  /* 0x0000001817137246 */ /* 0x001fca0003800113 */
[----:B------:R-:W-:Y:S04]  /*0be0*/  STS [R12], R19 ;  /* 0x000000130c007388 */ /* 0x000fe80000000800 */
[----:B------:R0:W-:Y:S04]  /*0bf0*/  LDS R26, [R16+0xc] ;  /* 0x00000c00101a7984 */ /* 0x0001e80000000800 */
[----:B------:R-:W1:Y:S01]  /*0c00*/  LDS R23, [R10+0x100] ;  /* 0x000100000a177984 */ /* 0x000e620000000800 */
[----:B0-----:R-:W-:Y:S01]  /*0c10*/  VIADD R16, R16, 0x10 ;  /* 0x0000001010107836 */ /* 0x001fe20000000000 */
[----:B-1----:R-:W-:-:S05]  /*0c20*/  VIADDMNMX R17, R23, R26, R17, PT ;  /* 0x0000001a17117246 */ /* 0x002fca0003800111 */
[----:B------:R-:W-:Y:S04]  /*0c30*/  STS [R12+0x2000], R17 ;  /* 0x002000110c007388 */ /* 0x000fe80000000800 */
[----:B------:R-:W0:Y:S02]  /*0c40*/  LDS R23, [R10+0x180] ;  /* 0x000180000a177984 */ /* 0x000e240000000800 */
[----:B0-----:R-:W-:-:S05]  /*0c50*/  VIADDMNMX R15, R23, R24, R15, PT ;  /* 0x00000018170f7246 */ /* 0x001fca000380010f */
[----:B------:R-:W-:Y:S04]  /*0c60*/  STS [R12+0x80], R15 ;  /* 0x0000800f0c007388 */ /* 0x000fe80000000800 */
[----:B------:R0:W1:Y:S02]  /*0c70*/  LDS R23, [R10+0x180] ;  /* 0x000180000a177984 */ /* 0x0000640000000800 */
[----:B0-----:R-:W-:Y:S01]  /*0c80*/  VIADD R10, R10, 0x400 ;  /* 0x000004000a0a7836 */ /* 0x001fe20000000000 */
[----:B-1----:R-:W-:-:S05]  /*0c90*/  VIADDMNMX R13, R23, R26, R13, PT ;  /* 0x0000001a170d7246 */ /* 0x002fca000380010d */
[----:B------:R0:W-:Y:S01]  /*0ca0*/  STS [R12+0x2080], R13 ;  /* 0x0020800d0c007388 */ /* 0x0001e20000000800 */
[----:B------:R-:W-:Y:S05]  /*0cb0*/  BRA.U UP0, `(.L_x_2) ;  /* 0xfffffff900247547 */ /* 0x000fea000b83ffff */
[----:B------:R-:W-:Y:S04]  /*0cc0*/  STG.E desc[UR8][R8.64], R22 ;  /* 0x0000001608007986 */ /* 0x000fe8000c101908 */
[----:B------:R-:W-:Y:S04]  /*0cd0*/  STG.E desc[UR8][R4.64], R21 ;  /* 0x0000001504007986 */ /* 0x000fe8000c101908 */
[----:B------:R-:W-:Y:S04]  /*0ce0*/  STG.E desc[UR8][R8.64+0x80], R20 ;  /* 0x0000801408007986 */ /* 0x000fe8000c101908 */
[----:B------:R-:W-:Y:S04]  /*0cf0*/  STG.E desc[UR8][R4.64+0x80], R18 ;  /* 0x0000801204007986 */ /* 0x000fe8000c101908 */
[----:B------:R-:W-:Y:S04]  /*0d00*/  STG.E desc[UR8][R6.64], R19 ;  /* 0x0000001306007986 */ /* 0x000fe8000c101908 */
[----:B------:R-:W-:Y:S04]  /*0d10*/  STG.E desc[UR8][R2.64], R17 ;  /* 0x0000001102007986 */ /* 0x000fe8000c101908 */
[----:B------:R-:W-:Y:S04]  /*0d20*/  STG.E desc[UR8][R6.64+0x80], R15 ;  /* 0x0000800f06007986 */ /* 0x000fe8000c101908 */
[----:B------:R-:W-:Y:S01]  /*0d30*/  STG.E desc[UR8][R2.64+0x80], R13 ;  /* 0x0000800d02007986 */ /* 0x000fe2000c101908 */
[----:B------:R-:W-:Y:S05]  /*0d40*/  EXIT ;  /* 0x000000000000794d */ /* 0x000fea0003800000 */
.L_x_3:
        /* <DEDUP_REMOVED lines=11> */
.L_x_7:


//--------------------- .text._Z6Phase1Piii       --------------------------
	.section	.text._Z6Phase1Piii,"ax",@progbits
	.align	128
        .global         _Z6Phase1Piii
        .type           _Z6Phase1Piii,@function
        .size           _Z6Phase1Piii,(.L_x_8 - _Z6Phase1Piii)
        .other          _Z6Phase1Piii,@"STO_CUDA_ENTRY STV_DEFAULT"
_Z6Phase1Piii:
.text._Z6Phase1Piii:
[----:B------:R-:W-:Y:S08]  /*0000*/  LDC R1, c[0x0][0x37c] ;  /* 0x0000df00ff017b82 */ /* 0x000ff00000000800 */
[----:B------:R-:W0:Y:S01]  /*0010*/  LDC.64 R2, c[0x0][0x388] ;  /* 0x0000e200ff027b82 */ /* 0x000e220000000a00 */
[----:B------:R-:W1:Y:S01]  /*0020*/  S2R R6, SR_TID.Y ;  /* 0x0000000000067919 */ /* 0x000e620000002200 */
[----:B------:R-:W2:Y:S01]  /*0030*/  LDCU.64 UR6, c[0x0][0x358] ;  /* 0x00006b00ff0677ac */ /* 0x000ea20008000a00 */
[----:B------:R-:W3:Y:S05]  /*0040*/  S2R R17, SR_TID.X ;  /* 0x0000000000117919 */ /* 0x000eea0000002100 */
[----:B------:R-:W4:Y:S01]  /*0050*/  LDC.64 R4, c[0x0][0x380] ;  /* 0x0000e000ff047b82 */ /* 0x000f220000000a00 */
[----:B0-----:R-:W-:-:S04]  /*0060*/  IMAD R0, R2, R3, R2 ;  /* 0x0000000302007224 */ /* 0x001fc800078e0202 */
[----:B------:R-:W-:-:S04]  /*0070*/  IMAD.SHL.U32 R0, R0, 0x40, RZ ;  /* 0x0000004000007824 */ /* 0x000fc800078e00ff */
[----:B-1----:R-:W-:-:S04]  /*0080*/  IMAD R0, R6, R3, R0 ;  /* 0x0000000306007224 */ /* 0x002fc800078e0200 */
[----:B---3--:R-:W-:-:S04]  /*0090*/  IMAD.IADD R0, R0, 0x1, R17 ;  /* 0x0000000100007824 */ /* 0x008fc800078e0211 */
[----:B------:R-:W-:Y:S02]  /*00a0*/  IMAD R7, R3, 0x20, R0 ;  /* 0x0000002003077824 */ /* 0x000fe400078e0200 */
[----:B----4-:R-:W-:-:S04]  /*00b0*/  IMAD.WIDE R2, R0, 0x4, R4 ;  /* 0x0000000400027825 */ /* 0x010fc800078e0204 */
[----:B------:R-:W-:Y:S01]  /*00c0*/  IMAD.WIDE R4, R7, 0x4, R4 ;  /* 0x0000000407047825 */ /* 0x000fe200078e0204 */
[----:B--2---:R-:W2:Y:S04]  /*00d0*/  LDG.E R9, desc[UR6][R2.64] ;  /* 0x0000000602097981 */ /* 0x004ea8000c1e1900 */
[----:B------:R-:W3:Y:S04]  /*00e0*/  LDG.E R11, desc[UR6][R4.64] ;  /* 0x00000006040b7981 */ /* 0x000ee8000c1e1900 */
[----:B------:R-:W4:Y:S04]  /*00f0*/  LDG.E R13, desc[UR6][R2.64+0x80] ;  /* 0x00008006020d7981 */ /* 0x000f28000c1e1900 */
[----:B------:R-:W5:Y:S01]  /*0100*/  LDG.E R15, desc[UR6][R4.64+0x80] ;  /* 0x00008006040f7981 */ /* 0x000f62000c1e1900 */
[----:B------:R-:W0:Y:S01]  /*0110*/  S2UR UR5, SR_CgaCtaId ;  /* 0x00000000000579c3 */ /* 0x000e220000008800 */
[----:B------:R-:W-:-:S02]  /*0120*/  UMOV UR4, 0x400 ;  /* 0x0000040000047882 */ /* 0x000fc40000000000 */
[----:B0-----:R-:W-:-:S06]  /*0130*/  ULEA UR4, UR5, UR4, 0x18 ;  /* 0x0000000405047291 */ /* 0x001fcc000f8ec0ff */
[----:B------:R-:W-:Y:S02]  /*0140*/  LEA R6, R6, UR4, 0x8 ;  /* 0x0000000406067c11 */ /* 0x000fe4000f8e40ff */
[C---:B------:R-:W-:Y:S01]  /*0150*/  LEA R7, R17.reuse, UR4, 0x2 ;  /* 0x0000000411077c11 */ /* 0x040fe2000f8e10ff */
[----:B------:R-:W-:Y:S02]  /*0160*/  UMOV UR4, 0x2000 ;  /* 0x0000200000047882 */ /* 0x000fe40000000000 */
[----:B------:R-:W-:Y:S02]  /*0170*/  IMAD R0, R17, 0x4, R6 ;  /* 0x0000000411007824 */ /* 0x000fe400078e0206 */
[----:B------:R-:W-:Y:S02]  /*0180*/  VIADD R6, R6, 0x2000 ;  /* 0x0000200006067836 */ /* 0x000fe40000000000 */
[----:B------:R-:W-:Y:S01]  /*0190*/  VIADD R7, R7, 0x200 ;  /* 0x0000020007077836 */ /* 0x000fe20000000000 */
[----:B--2---:R0:W-:Y:S04]  /*01a0*/  STS [R0], R9 ;  /* 0x0000000900007388 */ /* 0x0041e80000000800 */
[----:B---3--:R0:W-:Y:S04]  /*01b0*/  STS [R0+0x2000], R11 ;  /* 0x0020000b00007388 */ /* 0x0081e80000000800 */
[----:B----4-:R0:W-:Y:S04]  /*01c0*/  STS [R0+0x80], R13 ;  /* 0x0000800d00007388 */ /* 0x0101e80000000800 */
[----:B-----5:R0:W-:Y:S01]  /*01d0*/  STS [R0+0x2080], R15 ;  /* 0x0020800f00007388 */ /* 0x0201e20000000800 */
[----:B------:R-:W-:Y:S06]  /*01e0*/  BAR.SYNC.DEFER_BLOCKING 0x0 ;  /* 0x0000000000007b1d */ /* 0x000fec0000010000 */
.L_x_4:
[----:B------:R-:W-:Y:S01]  /*01f0*/  LDS R8, [R0] ;  /* 0x0000000000087984 */ /* 0x000fe20000000800 */
[----:B------:R-:W-:-:S03]  /*0200*/  UIADD3 UR4, UPT, UPT, UR4, 0x10, URZ ;  /* 0x0000001004047890 */ /* 0x000fc6000fffe0ff */
[----:B01----:R-:W-:Y:S01]  /*0210*/  LDS R9, [R6+-0x2000] ;  /* 0xffe0000006097984 */ /* 0x003fe20000000800 */
[----:B------:R-:W-:-:S03]  /*0220*/  UISETP.NE.AND UP0, UPT, UR4, 0x2100, UPT ;  /* 0x000021000400788c */ /* 0x000fc6000bf05270 */
[----:B------:R-:W0:Y:S02]  /*0230*/  LDS R10, [R7+-0x200] ;  /* 0xfffe0000070a7984 */ /* 0x000e240000000800 */
[----:B0-----:R-:W-:Y:S02]  /*0240*/  VIADDMNMX R9, R10, R9, R8, PT ;  /* 0x000000090a097246 */ /* 0x001fe40003800108 */
[----:B------:R-:W-:Y:S04]  /*0250*/  LDS R8, [R0+0x2000] ;  /* 0x0020000000087984 */ /* 0x000fe80000000800 */
[----:B------:R-:W-:Y:S04]  /*0260*/  STS [R0], R9 ;  /* 0x0000000900007388 */ /* 0x000fe80000000800 */
[----:B------:R-:W-:Y:S04]  /*0270*/  LDS R11, [R6] ;  /* 0x00000000060b7984 */ /* 0x000fe80000000800 */
[----:B------:R-:W0:Y:S02]  /*0280*/  LDS R10, [R7+-0x200] ;  /* 0xfffe0000070a7984 */ /* 0x000e240000000800 */
[----:B0-----:R-:W-:-:S02]  /*0290*/  VIADDMNMX R11, R10, R11, R8, PT ;  /* 0x0000000b0a0b7246 */ /* 0x001fc40003800108 */
[----:B------:R-:W-:Y:S04]  /*02a0*/  LDS R8, [R0+0x80] ;  /* 0x0000800000087984 */ /* 0x000fe80000000800 */
[----:B------:R-:W-:Y:S04]  /*02b0*/  STS [R0+0x2000], R11 ;  /* 0x0020000b00007388 */ /* 0x000fe80000000800 */
[----:B------:R-:W-:Y:S04]  /*02c0*/  LDS R13, [R6+-0x2000] ;  /* 0xffe00000060d7984 */ /* 0x000fe80000000800 */
[----:B------:R-:W0:Y:S02]  /*02d0*/  LDS R10, [R7+-0x180] ;  /* 0xfffe8000070a7984 */ /* 0x000e240000000800 */
[----:B0-----:R-:W-:-:S02]  /*02e0*/  VIADDMNMX R13, R10, R13, R8, PT ;  /* 0x0000000d0a0d7246 */ /* 0x001fc40003800108 */
[----:B------:R-:W-:Y:S04]  /*02f0*/  LDS R8, [R0+0x2080] ;  /* 0x0020800000087984 */ /* 0x000fe80000000800 */
[----:B------:R-:W-:Y:S04]  /*0300*/  STS [R0+0x80], R13 ;  /* 0x0000800d00007388 */ /* 0x000fe80000000800 */
[----:B------:R-:W-:Y:S04]  /*0310*/  LDS R9, [R6] ;  /* 0x0000000006097984 */ /* 0x000fe80000000800 */
[----:B------:R-:W0:Y:S02]  /*0320*/  LDS R10, [R7+-0x180] ;  /* 0xfffe8000070a7984 */ /* 0x000e240000000800 */
[----:B0-----:R-:W-:-:S05]  /*0330*/  VIADDMNMX R9, R10, R9, R8, PT ;  /* 0x000000090a097246 */ /* 0x001fca0003800108 */
[----:B------:R-:W-:Y:S01]  /*0340*/  STS [R0+0x2080], R9 ;  /* 0x0020800900007388 */ /* 0x000fe20000000800 */
[----:B------:R-:W-:Y:S06]  /*0350*/  BAR.SYNC.DEFER_BLOCKING 0x0 ;  /* 0x0000000000007b1d */ /* 0x000fec0000010000 */
[----:B------:R-:W-:Y:S04]  /*0360*/  LDS R8, [R0] ;  /* 0x0000000000087984 */ /* 0x000fe80000000800 */
[----:B------:R-:W-:Y:S04]  /*0370*/  LDS R11, [R6+-0x1ffc] ;  /* 0xffe00400060b7984 */ /* 0x000fe80000000800 */
[----:B------:R-:W0:Y:S02]  /*0380*/  LDS R10, [R7+-0x100] ;  /* 0xffff0000070a7984 */ /* 0x000e240000000800 */
[----:B0-----:R-:W-:-:S02]  /*0390*/  VIADDMNMX R11, R10, R11, R8, PT ;  /* 0x0000000b0a0b7246 */ /* 0x001fc40003800108 */
[----:B------:R-:W-:Y:S04]  /*03a0*/  LDS R8, [R0+0x2000] ;  /* 0x0020000000087984 */ /* 0x000fe80000000800 */
[----:B------:R-:W-:Y:S04]  /*03b0*/  STS [R0], R11 ;  /* 0x0000000b00007388 */ /* 0x000fe80000000800 */
[----:B------:R-:W-:Y:S04]  /*03c0*/  LDS R13, [R6+0x4] ;  /* 0x00000400060d7984 */ /* 0x000fe80000000800 */
        /* <DEDUP_REMOVED lines=9> */
[----:B------:R-:W-:Y:S04]  /*0460*/  LDS R11, [R6+0x4] ;  /* 0x00000400060b7984 */ /* 0x000fe80000000800 */
[----:B------:R-:W0:Y:S02]  /*0470*/  LDS R10, [R7+-0x80] ;  /* 0xffff8000070a7984 */ /* 0x000e240000000800 */
[----:B0-----:R-:W-:-:S05]  /*0480*/  VIADDMNMX R11, R10, R11, R8, PT ;  /* 0x0000000b0a0b7246 */ /* 0x001fca0003800108 */
[----:B------:R-:W-:Y:S01]  /*0490*/  STS [R0+0x2080], R11 ;  /* 0x0020800b00007388 */ /* 0x000fe20000000800 */
[----:B------:R-:W-:Y:S06]  /*04a0*/  BAR.SYNC.DEFER_BLOCKING 0x0 ;  /* 0x0000000000007b1d */ /* 0x000fec0000010000 */
[----:B------:R-:W-:Y:S04]  /*04b0*/  LDS R8, [R0] ;  /* 0x0000000000087984 */ /* 0x000fe80000000800 */
[----:B------:R-:W-:Y:S04]  /*04c0*/  LDS R13, [R6+-0x1ff8] ;  /* 0xffe00800060d7984 */ /* 0x000fe80000000800 */
[----:B------:R-:W0:Y:S02]  /*04d0*/  LDS R10, [R7] ;  /* 0x00000000070a7984 */ /* 0x000e240000000800 */
[----:B0-----:R-:W-:-:S02]  /*04e0*/  VIADDMNMX R13, R10, R13, R8, PT ;  /* 0x0000000d0a0d7246 */ /* 0x001fc40003800108 */
[----:B------:R-:W-:Y:S04]  /*04f0*/  LDS R8, [R0+0x2000] ;  /* 0x0020000000087984 */ /* 0x000fe80000000800 */
[----:B------:R-:W-:Y:S04]  /*0500*/  STS [R0], R13 ;  /* 0x0000000d00007388 */ /* 0x000fe80000000800 */
[----:B------:R-:W-:Y:S04]  /*0510*/  LDS R9, [R6+0x8] ;  /* 0x0000080006097984 */ /* 0x000fe80000000800 */
[----:B------:R-:W0:Y:S02]  /*0520*/  LDS R10, [R7] ;  /* 0x00000000070a7984 */ /* 0x000e240000000800 */
[----:B0-----:R-:W-:-:S02]  /*0530*/  VIADDMNMX R9, R10, R9, R8, PT ;  /* 0x000000090a097246 */ /* 0x001fc40003800108 */
[----:B------:R-:W-:Y:S04]  /*0540*/  LDS R8, [R0+0x80] ;  /* 0x0000800000087984 */ /* 0x000fe80000000800 */
[----:B------:R-:W-:Y:S04]  /*0550*/  STS [R0+0x2000], R9 ;  /* 0x0020000900007388 */ /* 0x000fe80000000800 */
[----:B------:R-:W-:Y:S04]  /*0560*/  LDS R11, [R6+-0x1ff8] ;  /* 0xffe00800060b7984 */ /* 0x000fe80000000800 */
[----:B------:R-:W0:Y:S02]  /*0570*/  LDS R10, [R7+0x80] ;  /* 0x00008000070a7984 */ /* 0x000e240000000800 */
[----:B0-----:R-:W-:-:S02]  /*0580*/  VIADDMNMX R11, R10, R11, R8, PT ;  /* 0x0000000b0a0b7246 */ /* 0x001fc40003800108 */
[----:B------:R-:W-:Y:S04]  /*0590*/  LDS R8, [R0+0x2080] ;  /* 0x0020800000087984 */ /* 0x000fe80000000800 */
[----:B------:R-:W-:Y:S04]  /*05a0*/  STS [R0+0x80], R11 ;  /* 0x0000800b00007388 */ /* 0x000fe80000000800 */
[----:B------:R-:W-:Y:S04]  /*05b0*/  LDS R13, [R6+0x8] ;  /* 0x00000800060d7984 */ /* 0x000fe80000000800 */
[----:B------:R-:W0:Y:S02]  /*05c0*/  LDS R10, [R7+0x80] ;  /* 0x00008000070a7984 */ /* 0x000e240000000800 */
[----:B0-----:R-:W-:-:S05]  /*05d0*/  VIADDMNMX R13, R10, R13, R8, PT ;  /* 0x0000000d0a0d7246 */ /* 0x001fca0003800108 */
[----:B------:R-:W-:Y:S01]  /*05e0*/  STS [R0+0x2080], R13 ;  /* 0x0020800d00007388 */ /* 0x000fe20000000800 */
[----:B------:R-:W-:Y:S06]  /*05f0*/  BAR.SYNC.DEFER_BLOCKING 0x0 ;  /* 0x0000000000007b1d */ /* 0x000fec0000010000 */
[----:B------:R-:W-:Y:S04]  /*0600*/  LDS R8, [R0] ;  /* 0x0000000000087984 */ /* 0x000fe80000000800 */
[----:B------:R-:W-:Y:S04]  /*0610*/  LDS R9, [R6+-0x1ff4] ;  /* 0xffe00c0006097984 */ /* 0x000fe80000000800 */
[----:B------:R-:W0:Y:S02]  /*0620*/  LDS R10, [R7+0x100] ;  /* 0x00010000070a7984 */ /* 0x000e240000000800 */
[----:B0-----:R-:W-:-:S02]  /*0630*/  VIADDMNMX R9, R10, R9, R8, PT ;  /* 0x000000090a097246 */ /* 0x001fc40003800108 */
[----:B------:R-:W-:Y:S04]  /*0640*/  LDS R8, [R0+0x2000] ;  /* 0x0020000000087984 */ /* 0x000fe80000000800 */
[----:B------:R-:W-:Y:S04]  /*0650*/  STS [R0], R9 ;  /* 0x0000000900007388 */ /* 0x000fe80000000800 */
[----:B------:R-:W-:Y:S04]  /*0660*/  LDS R11, [R6+0xc] ;  /* 0x00000c00060b7984 */ /* 0x000fe80000000800 */
[----:B------:R-:W0:Y:S02]  /*0670*/  LDS R10, [R7+0x100] ;  /* 0x00010000070a7984 */ /* 0x000e240000000800 */
        /* <DEDUP_REMOVED lines=8> */
[----:B------:R0:W-:Y:S04]  /*0700*/  LDS R9, [R6+0xc] ;  /* 0x00000c0006097984 */ /* 0x0001e80000000800 */
[----:B------:R1:W2:Y:S01]  /*0710*/  LDS R10, [R7+0x180] ;  /* 0x00018000070a7984 */ /* 0x0002a20000000800 */
[----:B0-----:R-:W-:-:S02]  /*0720*/  VIADD R6, R6, 0x10 ;  /* 0x0000001006067836 */ /* 0x001fc40000000000 */
[----:B-1----:R-:W-:Y:S01]  /*0730*/  VIADD R7, R7, 0x400 ;  /* 0x0000040007077836 */ /* 0x002fe20000000000 */
[----:B--2---:R-:W-:-:S05]  /*0740*/  VIADDMNMX R9, R10, R9, R8, PT ;  /* 0x000000090a097246 */ /* 0x004fca0003800108 */
[----:B------:R1:W-:Y:S01]  /*0750*/  STS [R0+0x2080], R9 ;  /* 0x0020800900007388 */ /* 0x0003e20000000800 */
[----:B------:R-:W-:Y:S06]  /*0760*/  BAR.SYNC.DEFER_BLOCKING 0x0 ;  /* 0x0000000000007b1d */ /* 0x000fec0000010000 */
[----:B------:R-:W-:Y:S05]  /*0770*/  BRA.U UP0, `(.L_x_4) ;  /* 0xfffffff9009c7547 */ /* 0x000fea000b83ffff */
[----:B------:R-:W0:Y:S04]  /*0780*/  LDS R7, [R0] ;  /* 0x0000000000077984 */ /* 0x000e280000000800 */
[----:B-1----:R-:W1:Y:S04]  /*0790*/  LDS R9, [R0+0x2000] ;  /* 0x0020000000097984 */ /* 0x002e680000000800 */
[----:B------:R-:W2:Y:S04]  /*07a0*/  LDS R11, [R0+0x80] ;  /* 0x00008000000b7984 */ /* 0x000ea80000000800 */
[----:B------:R-:W3:Y:S04]  /*07b0*/  LDS R13, [R0+0x2080] ;  /* 0x00208000000d7984 */ /* 0x000ee80000000800 */
[----:B0-----:R-:W-:Y:S04]  /*07c0*/  STG.E desc[UR6][R2.64], R7 ;  /* 0x0000000702007986 */ /* 0x001fe8000c101906 */
[----:B-1----:R-:W-:Y:S04]  /*07d0*/  STG.E desc[UR6][R4.64], R9 ;  /* 0x0000000904007986 */ /* 0x002fe8000c101906 */
[----:B--2---:R-:W-:Y:S04]  /*07e0*/  STG.E desc[UR6][R2.64+0x80], R11 ;  /* 0x0000800b02007986 */ /* 0x004fe8000c101906 */
[----:B---3--:R-:W-:Y:S01]  /*07f0*/  STG.E desc[UR6][R4.64+0x80], R13 ;  /* 0x0000800d04007986 */ /* 0x008fe2000c101906 */
[----:B------:R-:W-:Y:S05]  /*0800*/  EXIT ;  /* 0x000000000000794d */ /* 0x000fea0003800000 */
.L_x_5:
        /* <DEDUP_REMOVED lines=15> */
.L_x_8:


//--------------------- .nv.shared._Z6Phase3Piii  --------------------------
	.section	.nv.shared._Z6Phase3Piii,"aw",@nobits
	.sectionflags	@""
	.align	4
.nv.shared._Z6Phase3Piii:
	.zero		50176


//--------------------- .nv.shared.reserved.0     --------------------------
	.section	.nv.shared.reserved.0,"aw",@nobits
	.weak		__nv_reservedSMEM_offset_0_alias
	.size		__nv_reservedSMEM_offset_0_alias, 0, 64
	.other		__nv_reservedSMEM_offset_0_alias,@"STO_CUDA_RESERVED_SHARED STV_DEFAULT"
__nv_reservedSMEM_offset_0_alias:
	.zero		0
	.zero		64


//--------------------- .nv.shared._Z6Phase2Piii  --------------------------
	.section	.nv.shared._Z6Phase2Piii,"aw",@nobits
	.sectionflags	@""
	.align	4
.nv.shared._Z6Phase2Piii:
	.zero		50176


//--------------------- .nv.shared._Z6Phase1Piii  --------------------------
	.section	.nv.shared._Z6Phase1Piii,"aw",@nobits
	.sectionflags	@""
	.align	4
.nv.shared._Z6Phase1Piii:
	.zero		17408


//--------------------- .nv.constant0._Z6Phase3Piii --------------------------
	.section	.nv.constant0._Z6Phase3Piii,"a",@progbits
	.sectionflags	@""
	.align	4
.nv.constant0._Z6Phase3Piii:
	.zero		912


//--------------------- .nv.constant0._Z6Phase2Piii --------------------------
	.section	.nv.constant0._Z6Phase2Piii,"a",@progbits
	.sectionflags	@""
	.align	4
.nv.constant0._Z6Phase2Piii:
	.zero		912


//--------------------- .nv.constant0._Z6Phase1Piii --------------------------
	.section	.nv.constant0._Z6Phase1Piii,"a",@progbits
	.sectionflags	@""
	.align	4
.nv.constant0._Z6Phase1Piii:
	.zero		912


//--------------------- SYMBOLS --------------------------

	.type		.nv.reservedSmem.offset0,@object
	.size		.nv.reservedSmem.offset0,0x4
	.type		.nv.reservedSmem.cap,@object
	.size		.nv.reservedSmem.cap,0x4
